// auto-generated by cutlass_sweep.gemm — config: {"arch": "sm_90", "cluster_m": 1, "cluster_n": 8, "dtype": "int8", "dtype_b": "int8", "layout": "nt", "stages": 0, "tile_k": 64, "tile_m": 256, "tile_n": 64}
#include "cutlass/cutlass.h"
#include "cutlass/gemm/collective/collective_builder.hpp"
#include "cutlass/gemm/device/gemm_universal_adapter.h"
#include "cutlass/gemm/kernel/gemm_universal.hpp"
#include "cutlass/epilogue/collective/collective_builder.hpp"

using ElemA = int8_t;
using ElemB = int8_t;
using ElemCD = int8_t;
using Acc  = int32_t;
using TileShape    = cute::Shape<cute::_256, cute::_64, cute::_64>;
using ClusterShape = cute::Shape<cute::_1, cute::_8, cute::_1>;

using CollectiveEpilogue = typename cutlass::epilogue::collective::CollectiveBuilder<
    cutlass::arch::Sm90, cutlass::arch::OpClassTensorOp,
    TileShape, ClusterShape,
    cutlass::epilogue::collective::EpilogueTileAuto,
    Acc, Acc,
    ElemCD, cutlass::layout::RowMajor, 128 / cutlass::sizeof_bits<ElemCD>::value,
    ElemCD, cutlass::layout::RowMajor, 128 / cutlass::sizeof_bits<ElemCD>::value,
    cutlass::epilogue::collective::EpilogueScheduleAuto
  >::CollectiveOp;

using CollectiveMainloop = typename cutlass::gemm::collective::CollectiveBuilder<
    cutlass::arch::Sm90, cutlass::arch::OpClassTensorOp,
    ElemA, cutlass::layout::RowMajor, 128 / cutlass::sizeof_bits<ElemA>::value,
    ElemB, cutlass::layout::ColumnMajor, 128 / cutlass::sizeof_bits<ElemB>::value,
    Acc,
    TileShape, ClusterShape,
    cutlass::gemm::collective::StageCountAutoCarveout<static_cast<int>(sizeof(typename CollectiveEpilogue::SharedStorage))>,
    cutlass::gemm::collective::KernelScheduleAuto
  >::CollectiveOp;

using GemmKernel = cutlass::gemm::kernel::GemmUniversal<
    cute::Shape<int,int,int,int>,
    CollectiveMainloop,
    CollectiveEpilogue
>;
using Gemm = cutlass::gemm::device::GemmUniversalAdapter<GemmKernel>;

// Force the device kernel symbol into the cubin without needing a host main.
auto* _anchor = &cutlass::device_kernel<GemmKernel>;


// ===== COMPILED SASS (sm_90a) =====

	.target	sm_90a

	.elftype	@"ET_EXEC"


//--------------------- .note.nv.tkinfo           --------------------------
	.section	.note.nv.tkinfo,"",@"SHT_NOTE"
	.sectionflags	@"SHF_NOTE_NV_TKINFO"
	.tkinfo
        /*0018*/ 	.word	0x00000002
        /*0030*/ 	.string	""
        /*0030*/ 	.string	"ptxas"
        /*0030*/ 	.string	"Cuda compilation tools, release 13.0, V13.0.88"
        /*0030*/ 	.string	"Build cuda_13.0.r13.0/compiler.36424714_0"
        /*0030*/ 	.string	"-arch sm_90a -m 64 "



//--------------------- .note.nv.cuinfo           --------------------------
	.section	.note.nv.cuinfo,"",@"SHT_NOTE"
	.sectionflags	@"SHF_NOTE_NV_CUINFO"
        /*0018*/ 	.short	0x0002
        /*001a*/ 	.short	0x005a
        /*001c*/ 	.short	0x0082
	.zero		2


//--------------------- .nv.info                  --------------------------
	.section	.nv.info,"",@"SHT_CUDA_INFO"
	.align	4


	//----- nvinfo : EIATTR_REGCOUNT
	.align		4
        /*0000*/ 	.byte	0x04, 0x2f
        /*0002*/ 	.short	(.L_15 - .L_14)
	.align		4
.L_14:
        /*0004*/ 	.word	index@(_ZN7cutlass13device_kernelINS_4gemm6kernel13GemmUniversalIN4cute5tupleIJiiiiEEENS1_10collective13CollectiveMmaINS1_34MainloopSm90TmaGmmaWarpSpecializedILi11ENS5_IJNS4_1CILi1EEENSA_ILi8EEESB_EEENS1_35KernelTmaWarpSpecializedCooperativeEEENS5_IJNSA_ILi256EEENSA_ILi64EEESH_EEEaNS5_IJlSB_lEEEaSJ_NS4_8TiledMMAINS4_8MMA_AtomIJNS4_4SM904GMMA26MMA_64x64x32_S32S8S8_SS_TNEEEENS4_6LayoutINS5_IJNSA_ILi2EEESB_SB_EEENS5_IJSB_NSA_ILi0EEEST_EEEEENS5_IJNS4_10UnderscoreESW_SW_EEEEENS4_23SM90_TMA_LOAD_MULTICASTENS4_14ComposedLayoutINS4_7SwizzleILi2ELi4ELi3EEENS4_18smem_ptr_flag_bitsILi8EEENSQ_INS5_IJSC_SH_EEENS5_IJSH_SB_EEEEEEEvNS4_8identityENS4_13SM90_TMA_LOADES18_vS19_EENS_8epilogue10collective6detail29Sm90TmaWarpSpecializedAdapterINS1D_15DefaultEpilogueIaSJ_SJ_NS1C_6thread17LinearCombinationIaLi1EiiLNS1H_9ScaleType4KindE0ELNS_15FloatRoundStyleE2EaEENS1_15EpilogueDefaultEEEEEvvEEEEvNT_6ParamsE)
        /*0008*/ 	.word	0x000000a8


	//----- nvinfo : EIATTR_FRAME_SIZE
	.align		4
.L_15:
        /*000c*/ 	.byte	0x04, 0x11
        /*000e*/ 	.short	(.L_17 - .L_16)
	.align		4
.L_16:
        /*0010*/ 	.word	index@(_ZN7cutlass13device_kernelINS_4gemm6kernel13GemmUniversalIN4cute5tupleIJiiiiEEENS1_10collective13CollectiveMmaINS1_34MainloopSm90TmaGmmaWarpSpecializedILi11ENS5_IJNS4_1CILi1EEENSA_ILi8EEESB_EEENS1_35KernelTmaWarpSpecializedCooperativeEEENS5_IJNSA_ILi256EEENSA_ILi64EEESH_EEEaNS5_IJlSB_lEEEaSJ_NS4_8TiledMMAINS4_8MMA_AtomIJNS4_4SM904GMMA26MMA_64x64x32_S32S8S8_SS_TNEEEENS4_6LayoutINS5_IJNSA_ILi2EEESB_SB_EEENS5_IJSB_NSA_ILi0EEEST_EEEEENS5_IJNS4_10UnderscoreESW_SW_EEEEENS4_23SM90_TMA_LOAD_MULTICASTENS4_14ComposedLayoutINS4_7SwizzleILi2ELi4ELi3EEENS4_18smem_ptr_flag_bitsILi8EEENSQ_INS5_IJSC_SH_EEENS5_IJSH_SB_EEEEEEEvNS4_8identityENS4_13SM90_TMA_LOADES18_vS19_EENS_8epilogue10collective6detail29Sm90TmaWarpSpecializedAdapterINS1D_15DefaultEpilogueIaSJ_SJ_NS1C_6thread17LinearCombinationIaLi1EiiLNS1H_9ScaleType4KindE0ELNS_15FloatRoundStyleE2EaEENS1_15EpilogueDefaultEEEEEvvEEEEvNT_6ParamsE)
        /*0014*/ 	.word	0x00000000


	//----- nvinfo : EIATTR_MIN_STACK_SIZE
	.align		4
.L_17:
        /*0018*/ 	.byte	0x04, 0x12
        /*001a*/ 	.short	(.L_19 - .L_18)
	.align		4
.L_18:
        /*001c*/ 	.word	index@(_ZN7cutlass13device_kernelINS_4gemm6kernel13GemmUniversalIN4cute5tupleIJiiiiEEENS1_10collective13CollectiveMmaINS1_34MainloopSm90TmaGmmaWarpSpecializedILi11ENS5_IJNS4_1CILi1EEENSA_ILi8EEESB_EEENS1_35KernelTmaWarpSpecializedCooperativeEEENS5_IJNSA_ILi256EEENSA_ILi64EEESH_EEEaNS5_IJlSB_lEEEaSJ_NS4_8TiledMMAINS4_8MMA_AtomIJNS4_4SM904GMMA26MMA_64x64x32_S32S8S8_SS_TNEEEENS4_6LayoutINS5_IJNSA_ILi2EEESB_SB_EEENS5_IJSB_NSA_ILi0EEEST_EEEEENS5_IJNS4_10UnderscoreESW_SW_EEEEENS4_23SM90_TMA_LOAD_MULTICASTENS4_14ComposedLayoutINS4_7SwizzleILi2ELi4ELi3EEENS4_18smem_ptr_flag_bitsILi8EEENSQ_INS5_IJSC_SH_EEENS5_IJSH_SB_EEEEEEEvNS4_8identityENS4_13SM90_TMA_LOADES18_vS19_EENS_8epilogue10collective6detail29Sm90TmaWarpSpecializedAdapterINS1D_15DefaultEpilogueIaSJ_SJ_NS1C_6thread17LinearCombinationIaLi1EiiLNS1H_9ScaleType4KindE0ELNS_15FloatRoundStyleE2EaEENS1_15EpilogueDefaultEEEEEvvEEEEvNT_6ParamsE)
        /*0020*/ 	.word	0x00000000
.L_19:


//--------------------- .nv.compat                --------------------------
	.section	.nv.compat,"",@"SHT_CUDA_COMPAT_INFO"
	.align	4
        /*0000*/ 	.byte	0x02, 0x09, 0x01, 0x00, 0x02, 0x02, 0x04, 0x00, 0x02, 0x05, 0x05, 0x00, 0x03, 0x07, 0x01, 0x01
        /*0010*/ 	.byte	0x02, 0x03, 0x01, 0x00, 0x02, 0x06, 0x01, 0x00, 0x04, 0x0b, 0x08, 0x00, 0x00, 0x00, 0x00, 0x00
        /*0020*/ 	.byte	0x00, 0x00, 0x00, 0x00


//--------------------- .nv.info._ZN7cutlass13device_kernelINS_4gemm6kernel13GemmUniversalIN4cute5tupleIJiiiiEEENS1_10collective13CollectiveMmaINS1_34MainloopSm90TmaGmmaWarpSpecializedILi11ENS5_IJNS4_1CILi1EEENSA_ILi8EEESB_EEENS1_35KernelTmaWarpSpecializedCooperativeEEENS5_IJNSA_ILi256EEENSA_ILi64EEESH_EEEaNS5_IJlSB_lEEEaSJ_NS4_8TiledMMAINS4_8MMA_AtomIJNS4_4SM904GMMA26MMA_64x64x32_S32S8S8_SS_TNEEEENS4_6LayoutINS5_IJNSA_ILi2EEESB_SB_EEENS5_IJSB_NSA_ILi0EEEST_EEEEENS5_IJNS4_10UnderscoreESW_SW_EEEEENS4_23SM90_TMA_LOAD_MULTICASTENS4_14ComposedLayoutINS4_7SwizzleILi2ELi4ELi3EEENS4_18smem_ptr_flag_bitsILi8EEENSQ_INS5_IJSC_SH_EEENS5_IJSH_SB_EEEEEEEvNS4_8identityENS4_13SM90_TMA_LOADES18_vS19_EENS_8epilogue10collective6detail29Sm90TmaWarpSpecializedAdapterINS1D_15DefaultEpilogueIaSJ_SJ_NS1C_6thread17LinearCombinationIaLi1EiiLNS1H_9ScaleType4KindE0ELNS_15FloatRoundStyleE2EaEENS1_15EpilogueDefaultEEEEEvvEEEEvNT_6ParamsE --------------------------
	.section	.nv.info._ZN7cutlass13device_kernelINS_4gemm6kernel13GemmUniversalIN4cute5tupleIJiiiiEEENS1_10collective13CollectiveMmaINS1_34MainloopSm90TmaGmmaWarpSpecializedILi11ENS5_IJNS4_1CILi1EEENSA_ILi8EEESB_EEENS1_35KernelTmaWarpSpecializedCooperativeEEENS5_IJNSA_ILi256EEENSA_ILi64EEESH_EEEaNS5_IJlSB_lEEEaSJ_NS4_8TiledMMAINS4_8MMA_AtomIJNS4_4SM904GMMA26MMA_64x64x32_S32S8S8_SS_TNEEEENS4_6LayoutINS5_IJNSA_ILi2EEESB_SB_EEENS5_IJSB_NSA_ILi0EEEST_EEEEENS5_IJNS4_10UnderscoreESW_SW_EEEEENS4_23SM90_TMA_LOAD_MULTICASTENS4_14ComposedLayoutINS4_7SwizzleILi2ELi4ELi3EEENS4_18smem_ptr_flag_bitsILi8EEENSQ_INS5_IJSC_SH_EEENS5_IJSH_SB_EEEEEEEvNS4_8identityENS4_13SM90_TMA_LOADES18_vS19_EENS_8epilogue10collective6detail29Sm90TmaWarpSpecializedAdapterINS1D_15DefaultEpilogueIaSJ_SJ_NS1C_6thread17LinearCombinationIaLi1EiiLNS1H_9ScaleType4KindE0ELNS_15FloatRoundStyleE2EaEENS1_15EpilogueDefaultEEEEEvvEEEEvNT_6ParamsE,"",@"SHT_CUDA_INFO"
	.sectionflags	@""
	.align	4


	//----- nvinfo : EIATTR_CUDA_API_VERSION
	.align		4
        /*0000*/ 	.byte	0x04, 0x37
        /*0002*/ 	.short	(.L_21 - .L_20)
.L_20:
        /*0004*/ 	.word	0x00000082


	//----- nvinfo : EIATTR_KPARAM_INFO
	.align		4
.L_21:
        /*0008*/ 	.byte	0x04, 0x17
        /*000a*/ 	.short	(.L_23 - .L_22)
.L_22:
        /*000c*/ 	.word	0x00000000
        /*0010*/ 	.short	0x0000
        /*0012*/ 	.short	0x0070
        /*0014*/ 	.byte	0x00, 0xf0, 0x01, 0x10


	//----- nvinfo : EIATTR_SPARSE_MMA_MASK
	.align		4
.L_23:
        /*0018*/ 	.byte	0x03, 0x50
        /*001a*/ 	.short	0x0000


	//----- nvinfo : EIATTR_MAXREG_COUNT
	.align		4
        /*001c*/ 	.byte	0x03, 0x1b
        /*001e*/ 	.short	0x00a8


	//----- nvinfo : EIATTR_NUM_BARRIERS
	.align		4
        /*0020*/ 	.byte	0x02, 0x4c
        /*0022*/ 	.byte	0x01
	.zero		1


	//----- nvinfo : EIATTR_EXTERNS
	.align		4
        /*0024*/ 	.byte	0x04, 0x0f
        /*0026*/ 	.short	(.L_25 - .L_24)


	//   ....[0]....
	.align		4
.L_24:
        /*0028*/ 	.word	index@(__assertfail)


	//----- nvinfo : EIATTR_MERCURY_ISA_VERSION
	.align		4
.L_25:
        /*002c*/ 	.byte	0x03, 0x5f
        /*002e*/ 	.short	0x0101


	//----- nvinfo : EIATTR_INT_WARP_WIDE_INSTR_OFFSETS
	.align		4
        /*0030*/ 	.byte	0x04, 0x31
        /*0032*/ 	.short	(.L_27 - .L_26)


	//   ....[0]....
.L_26:
        /*0034*/ 	.word	0x00000590


	//   ....[1]....
        /*0038*/ 	.word	0x000005b0


	//   ....[2]....
        /*003c*/ 	.word	0x00000740


	//   ....[3]....
        /*0040*/ 	.word	0x00001f10


	//----- nvinfo : EIATTR_COOP_GROUP_MASK_REGIDS
	.align		4
.L_27:
        /*0044*/ 	.byte	0x04, 0x29
        /*0046*/ 	.short	(.L_29 - .L_28)


	//   ....[0]....
.L_28:
        /*0048*/ 	.word	0xffffffff


	//   ....[1]....
        /*004c*/ 	.word	0xffffffff


	//   ....[2]....
        /*0050*/ 	.word	0xffffffff


	//   ....[3]....
        /*0054*/ 	.word	0xffffffff


	//   ....[4]....
        /*0058*/ 	.word	0xffffffff


	//   ....[5]....
        /*005c*/ 	.word	0xffffffff


	//----- nvinfo : EIATTR_COOP_GROUP_INSTR_OFFSETS
	.align		4
.L_29:
        /*0060*/ 	.byte	0x04, 0x28
        /*0062*/ 	.short	(.L_31 - .L_30)


	//   ....[0]....
.L_30:
        /*0064*/ 	.word	0x00000060


	//   ....[1]....
        /*0068*/ 	.word	0x00000070


	//   ....[2]....
        /*006c*/ 	.word	0x00000130


	//   ....[3]....
        /*0070*/ 	.word	0x000003d0


	//   ....[4]....
        /*0074*/ 	.word	0x000008a0


	//   ....[5]....
        /*0078*/ 	.word	0x000014c0


	//----- nvinfo : EIATTR_REG_RECONFIG
	.align		4
.L_31:
        /*007c*/ 	.byte	0x01, 0x54
	.zero		2


	//----- nvinfo : EIATTR_SYSCALL_OFFSETS
	.align		4
        /*0080*/ 	.byte	0x04, 0x46
        /*0082*/ 	.short	(.L_33 - .L_32)


	//   ....[0]....
.L_32:
        /*0084*/ 	.word	0x000016b0


	//----- nvinfo : EIATTR_MBARRIER_INSTR_OFFSETS
	.align		4
.L_33:
        /*0088*/ 	.byte	0x04, 0x39
        /*008a*/ 	.short	(.L_35 - .L_34)


	//   ....[0]....
.L_34:
        /*008c*/ 	.word	0x00000250
        /*0090*/ 	.word	0x000000ff
        /*0094*/ 	.word	0x00000000
        /*0098*/ 	.short	0x0100
        /*009a*/ 	.byte	0x08
	.zero		1


	//   ....[1]....
        /*009c*/ 	.word	0x00000260
        /*00a0*/ 	.word	0x000000ff
        /*00a4*/ 	.word	0x00000058
        /*00a8*/ 	.short	0x0100
        /*00aa*/ 	.byte	0x08
	.zero		1


	//   ....[2]....
        /*00ac*/ 	.word	0x00000270
        /*00b0*/ 	.word	0x000000ff
        /*00b4*/ 	.word	0x00000008
        /*00b8*/ 	.short	0x0100
        /*00ba*/ 	.byte	0x08
	.zero		1


	//   ....[3]....
        /*00bc*/ 	.word	0x00000280
        /*00c0*/ 	.word	0x000000ff
        /*00c4*/ 	.word	0x00000060
        /*00c8*/ 	.short	0x0100
        /*00ca*/ 	.byte	0x08
	.zero		1


	//   ....[4]....
        /*00cc*/ 	.word	0x00000290
        /*00d0*/ 	.word	0x000000ff
        /*00d4*/ 	.word	0x00000010
        /*00d8*/ 	.short	0x0100
        /*00da*/ 	.byte	0x08
	.zero		1


	//   ....[5]....
        /*00dc*/ 	.word	0x000002a0
        /*00e0*/ 	.word	0x000000ff
        /*00e4*/ 	.word	0x00000068
        /*00e8*/ 	.short	0x0100
        /*00ea*/ 	.byte	0x08
	.zero		1


	//   ....[6]....
        /*00ec*/ 	.word	0x000002b0
        /*00f0*/ 	.word	0x000000ff
        /*00f4*/ 	.word	0x00000018
        /*00f8*/ 	.short	0x0100
        /*00fa*/ 	.byte	0x08
	.zero		1


	//   ....[7]....
        /*00fc*/ 	.word	0x000002c0
        /*0100*/ 	.word	0x000000ff
        /*0104*/ 	.word	0x00000070
        /*0108*/ 	.short	0x0100
        /*010a*/ 	.byte	0x08
	.zero		1


	//   ....[8]....
        /*010c*/ 	.word	0x000002d0
        /*0110*/ 	.word	0x000000ff
        /*0114*/ 	.word	0x00000020
        /*0118*/ 	.short	0x0100
        /*011a*/ 	.byte	0x08
	.zero		1


	//   ....[9]....
        /*011c*/ 	.word	0x000002e0
        /*0120*/ 	.word	0x000000ff
        /*0124*/ 	.word	0x00000078
        /*0128*/ 	.short	0x0100
        /*012a*/ 	.byte	0x08
	.zero		1


	//   ....[10]....
        /*012c*/ 	.word	0x000002f0
        /*0130*/ 	.word	0x000000ff
        /*0134*/ 	.word	0x00000028
        /*0138*/ 	.short	0x0100
        /*013a*/ 	.byte	0x08
	.zero		1


	//   ....[11]....
        /*013c*/ 	.word	0x00000300
        /*0140*/ 	.word	0x000000ff
        /*0144*/ 	.word	0x00000080
        /*0148*/ 	.short	0x0100
        /*014a*/ 	.byte	0x08
	.zero		1


	//   ....[12]....
        /*014c*/ 	.word	0x00000310
        /*0150*/ 	.word	0x000000ff
        /*0154*/ 	.word	0x00000030
        /*0158*/ 	.short	0x0100
        /*015a*/ 	.byte	0x08
	.zero		1


	//   ....[13]....
        /*015c*/ 	.word	0x00000320
        /*0160*/ 	.word	0x000000ff
        /*0164*/ 	.word	0x00000088
        /*0168*/ 	.short	0x0100
        /*016a*/ 	.byte	0x08
	.zero		1


	//   ....[14]....
        /*016c*/ 	.word	0x00000330
        /*0170*/ 	.word	0x000000ff
        /*0174*/ 	.word	0x00000038
        /*0178*/ 	.short	0x0100
        /*017a*/ 	.byte	0x08
	.zero		1


	//   ....[15]....
        /*017c*/ 	.word	0x00000340
        /*0180*/ 	.word	0x000000ff
        /*0184*/ 	.word	0x00000090
        /*0188*/ 	.short	0x0100
        /*018a*/ 	.byte	0x08
	.zero		1


	//   ....[16]....
        /*018c*/ 	.word	0x00000350
        /*0190*/ 	.word	0x000000ff
        /*0194*/ 	.word	0x00000040
        /*0198*/ 	.short	0x0100
        /*019a*/ 	.byte	0x08
	.zero		1


	//   ....[17]....
        /*019c*/ 	.word	0x00000360
        /*01a0*/ 	.word	0x000000ff
        /*01a4*/ 	.word	0x00000098
        /*01a8*/ 	.short	0x0100
        /*01aa*/ 	.byte	0x08
	.zero		1


	//   ....[18]....
        /*01ac*/ 	.word	0x00000370
        /*01b0*/ 	.word	0x000000ff
        /*01b4*/ 	.word	0x00000048
        /*01b8*/ 	.short	0x0100
        /*01ba*/ 	.byte	0x08
	.zero		1


	//   ....[19]....
        /*01bc*/ 	.word	0x00000380
        /*01c0*/ 	.word	0x000000ff
        /*01c4*/ 	.word	0x000000a0
        /*01c8*/ 	.short	0x0100
        /*01ca*/ 	.byte	0x08
	.zero		1


	//   ....[20]....
        /*01cc*/ 	.word	0x00000390
        /*01d0*/ 	.word	0x000000ff
        /*01d4*/ 	.word	0x00000050
        /*01d8*/ 	.short	0x0100
        /*01da*/ 	.byte	0x08
	.zero		1


	//   ....[21]....
        /*01dc*/ 	.word	0x000003a0
        /*01e0*/ 	.word	0x000000ff
        /*01e4*/ 	.word	0x000000a8
        /*01e8*/ 	.short	0x0100
        /*01ea*/ 	.byte	0x08
	.zero		1


	//   ....[22]....
        /*01ec*/ 	.word	0x000007d0
        /*01f0*/ 	.word	0x000000ff
        /*01f4*/ 	.word	0x000000c0
        /*01f8*/ 	.short	0x0100
        /*01fa*/ 	.byte	0x06
	.zero		1


	//   ....[23]....
        /*01fc*/ 	.word	0x00000850
        /*0200*/ 	.word	0x000000ff
        /*0204*/ 	.word	0x000000c8
        /*0208*/ 	.short	0x0100
        /*020a*/ 	.byte	0x06
	.zero		1


	//   ....[24]....
        /*020c*/ 	.word	0x00001780
        /*0210*/ 	.word	0x00000003
        /*0214*/ 	.word	0x00000000
        /*0218*/ 	.short	0x010a
        /*021a*/ 	.byte	0x3f
	.zero		1


	//   ....[25]....
        /*021c*/ 	.word	0x000017e0
        /*0220*/ 	.word	0x00000003
        /*0224*/ 	.word	0x00000000
        /*0228*/ 	.short	0x010a
        /*022a*/ 	.byte	0x3f
	.zero		1


	//   ....[26]....
        /*022c*/ 	.word	0x00001b40
        /*0230*/ 	.word	0x00000005
        /*0234*/ 	.word	0x00000000
        /*0238*/ 	.short	0x010a
        /*023a*/ 	.byte	0x3f
	.zero		1


	//   ....[27]....
        /*023c*/ 	.word	0x00001b80
        /*0240*/ 	.word	0x00000005
        /*0244*/ 	.word	0x00000000
        /*0248*/ 	.short	0x010a
        /*024a*/ 	.byte	0x3f
	.zero		1


	//   ....[28]....
        /*024c*/ 	.word	0x00001dc0
        /*0250*/ 	.word	0x00000004
        /*0254*/ 	.word	0x00000000
        /*0258*/ 	.short	0x0101
        /*025a*/ 	.byte	0x3f
	.zero		1


	//   ....[29]....
        /*025c*/ 	.word	0x00001fb0
        /*0260*/ 	.word	0x00000000
        /*0264*/ 	.word	0x00000000
        /*0268*/ 	.short	0x0101
        /*026a*/ 	.byte	0x3f
	.zero		1


	//   ....[30]....
        /*026c*/ 	.word	0x00006420
        /*0270*/ 	.word	0x00000014
        /*0274*/ 	.word	0x00000058
        /*0278*/ 	.short	0x010a
        /*027a*/ 	.byte	0x3f
	.zero		1


	//   ....[31]....
        /*027c*/ 	.word	0x000067a0
        /*0280*/ 	.word	0x00000006
        /*0284*/ 	.word	0x000000c8
        /*0288*/ 	.short	0x0101
        /*028a*/ 	.byte	0x3f
	.zero		1


	//   ....[32]....
        /*028c*/ 	.word	0x00006ef0
        /*0290*/ 	.word	0x00000007
        /*0294*/ 	.word	0x00000000
        /*0298*/ 	.short	0x010a
        /*029a*/ 	.byte	0x3f
	.zero		1


	//   ....[33]....
        /*029c*/ 	.word	0x00006f70
        /*02a0*/ 	.word	0x00000006
        /*02a4*/ 	.word	0x00000000
        /*02a8*/ 	.short	0x010a
        /*02aa*/ 	.byte	0x3f
	.zero		1


	//   ....[34]....
        /*02ac*/ 	.word	0x00007000
        /*02b0*/ 	.word	0x00000007
        /*02b4*/ 	.word	0x00000000
        /*02b8*/ 	.short	0x010a
        /*02ba*/ 	.byte	0x3f
	.zero		1


	//   ....[35]....
        /*02bc*/ 	.word	0x00007090
        /*02c0*/ 	.word	0x00000006
        /*02c4*/ 	.word	0x00000000
        /*02c8*/ 	.short	0x010a
        /*02ca*/ 	.byte	0x3f
	.zero		1


	//   ....[36]....
        /*02cc*/ 	.word	0x00007120
        /*02d0*/ 	.word	0x00000007
        /*02d4*/ 	.word	0x00000000
        /*02d8*/ 	.short	0x010a
        /*02da*/ 	.byte	0x3f
	.zero		1


	//   ....[37]....
        /*02dc*/ 	.word	0x000071b0
        /*02e0*/ 	.word	0x00000006
        /*02e4*/ 	.word	0x00000000
        /*02e8*/ 	.short	0x010a
        /*02ea*/ 	.byte	0x3f
	.zero		1


	//   ....[38]....
        /*02ec*/ 	.word	0x00007240
        /*02f0*/ 	.word	0x00000007
        /*02f4*/ 	.word	0x00000000
        /*02f8*/ 	.short	0x010a
        /*02fa*/ 	.byte	0x3f
	.zero		1


	//   ....[39]....
        /*02fc*/ 	.word	0x000072d0
        /*0300*/ 	.word	0x00000006
        /*0304*/ 	.word	0x00000000
        /*0308*/ 	.short	0x010a
        /*030a*/ 	.byte	0x3f
	.zero		1


	//   ....[40]....
        /*030c*/ 	.word	0x00007360
        /*0310*/ 	.word	0x00000007
        /*0314*/ 	.word	0x00000000
        /*0318*/ 	.short	0x010a
        /*031a*/ 	.byte	0x3f
	.zero		1


	//   ....[41]....
        /*031c*/ 	.word	0x000073f0
        /*0320*/ 	.word	0x00000006
        /*0324*/ 	.word	0x00000000
        /*0328*/ 	.short	0x010a
        /*032a*/ 	.byte	0x3f
	.zero		1


	//   ....[42]....
        /*032c*/ 	.word	0x00007480
        /*0330*/ 	.word	0x00000005
        /*0334*/ 	.word	0x00000000
        /*0338*/ 	.short	0x010a
        /*033a*/ 	.byte	0x3f
	.zero		1


	//   ....[43]....
        /*033c*/ 	.word	0x000074e0
        /*0340*/ 	.word	0x00000003
        /*0344*/ 	.word	0x00000000
        /*0348*/ 	.short	0x010a
        /*034a*/ 	.byte	0x3f
	.zero		1


	//   ....[44]....
        /*034c*/ 	.word	0x00007530
        /*0350*/ 	.word	0x00000005
        /*0354*/ 	.word	0x00000000
        /*0358*/ 	.short	0x010a
        /*035a*/ 	.byte	0x3f
	.zero		1


	//   ....[45]....
        /*035c*/ 	.word	0x00007600
        /*0360*/ 	.word	0x00000014
        /*0364*/ 	.word	0x00000058
        /*0368*/ 	.short	0x010a
        /*036a*/ 	.byte	0x3f
	.zero		1


	//   ....[46]....
        /*036c*/ 	.word	0x000076d0
        /*0370*/ 	.word	0x00000007
        /*0374*/ 	.word	0x00000000
        /*0378*/ 	.short	0x010a
        /*037a*/ 	.byte	0x3f
	.zero		1


	//   ....[47]....
        /*037c*/ 	.word	0x00007720
        /*0380*/ 	.word	0x00000006
        /*0384*/ 	.word	0x00000000
        /*0388*/ 	.short	0x010a
        /*038a*/ 	.byte	0x3f
	.zero		1


	//   ....[48]....
        /*038c*/ 	.word	0x00007770
        /*0390*/ 	.word	0x00000007
        /*0394*/ 	.word	0x00000000
        /*0398*/ 	.short	0x010a
        /*039a*/ 	.byte	0x3f
	.zero		1


	//   ....[49]....
        /*039c*/ 	.word	0x000077c0
        /*03a0*/ 	.word	0x00000006
        /*03a4*/ 	.word	0x00000000
        /*03a8*/ 	.short	0x010a
        /*03aa*/ 	.byte	0x3f
	.zero		1


	//   ....[50]....
        /*03ac*/ 	.word	0x00007810
        /*03b0*/ 	.word	0x00000007
        /*03b4*/ 	.word	0x00000000
        /*03b8*/ 	.short	0x010a
        /*03ba*/ 	.byte	0x3f
	.zero		1


	//   ....[51]....
        /*03bc*/ 	.word	0x00007860
        /*03c0*/ 	.word	0x00000006
        /*03c4*/ 	.word	0x00000000
        /*03c8*/ 	.short	0x010a
        /*03ca*/ 	.byte	0x3f
	.zero		1


	//   ....[52]....
        /*03cc*/ 	.word	0x000078b0
        /*03d0*/ 	.word	0x00000007
        /*03d4*/ 	.word	0x00000000
        /*03d8*/ 	.short	0x010a
        /*03da*/ 	.byte	0x3f
	.zero		1


	//   ....[53]....
        /*03dc*/ 	.word	0x00007900
        /*03e0*/ 	.word	0x00000006
        /*03e4*/ 	.word	0x00000000
        /*03e8*/ 	.short	0x010a
        /*03ea*/ 	.byte	0x3f
	.zero		1


	//   ....[54]....
        /*03ec*/ 	.word	0x00007950
        /*03f0*/ 	.word	0x00000007
        /*03f4*/ 	.word	0x00000000
        /*03f8*/ 	.short	0x010a
        /*03fa*/ 	.byte	0x3f
	.zero		1


	//   ....[55]....
        /*03fc*/ 	.word	0x000079a0
        /*0400*/ 	.word	0x00000006
        /*0404*/ 	.word	0x00000000
        /*0408*/ 	.short	0x010a
        /*040a*/ 	.byte	0x3f
	.zero		1


	//----- nvinfo : EIATTR_NUM_MBARRIERS
	.align		4
.L_35:
        /*040c*/ 	.byte	0x03, 0x38
        /*040e*/ 	.short	0x0018


	//----- nvinfo : EIATTR_EXIT_INSTR_OFFSETS
	.align		4
        /*0410*/ 	.byte	0x04, 0x1c
        /*0412*/ 	.short	(.L_37 - .L_36)


	//   ....[0]....
.L_36:
        /*0414*/ 	.word	0x00000a70


	//   ....[1]....
        /*0418*/ 	.word	0x00001280


	//   ....[2]....
        /*041c*/ 	.word	0x00005ba0


	//   ....[3]....
        /*0420*/ 	.word	0x00006100


	//   ....[4]....
        /*0424*/ 	.word	0x000074d0


	//----- nvinfo : EIATTR_MAX_THREADS
	.align		4
.L_37:
        /*0428*/ 	.byte	0x04, 0x05
        /*042a*/ 	.short	(.L_39 - .L_38)
.L_38:
        /*042c*/ 	.word	0x00000180
        /*0430*/ 	.word	0x00000001
        /*0434*/ 	.word	0x00000001


	//----- nvinfo : EIATTR_CRS_STACK_SIZE
	.align		4
.L_39:
        /*0438*/ 	.byte	0x04, 0x1e
        /*043a*/ 	.short	(.L_41 - .L_40)
.L_40:
        /*043c*/ 	.word	0x00000000


	//----- nvinfo : EIATTR_CBANK_PARAM_SIZE
	.align		4
.L_41:
        /*0440*/ 	.byte	0x03, 0x19
        /*0442*/ 	.short	0x0470


	//----- nvinfo : EIATTR_PARAM_CBANK
	.align		4
        /*0444*/ 	.byte	0x04, 0x0a
        /*0446*/ 	.short	(.L_43 - .L_42)
	.align		4
.L_42:
        /*0448*/ 	.word	index@(.nv.constant0._ZN7cutlass13device_kernelINS_4gemm6kernel13GemmUniversalIN4cute5tupleIJiiiiEEENS1_10collective13CollectiveMmaINS1_34MainloopSm90TmaGmmaWarpSpecializedILi11ENS5_IJNS4_1CILi1EEENSA_ILi8EEESB_EEENS1_35KernelTmaWarpSpecializedCooperativeEEENS5_IJNSA_ILi256EEENSA_ILi64EEESH_EEEaNS5_IJlSB_lEEEaSJ_NS4_8TiledMMAINS4_8MMA_AtomIJNS4_4SM904GMMA26MMA_64x64x32_S32S8S8_SS_TNEEEENS4_6LayoutINS5_IJNSA_ILi2EEESB_SB_EEENS5_IJSB_NSA_ILi0EEEST_EEEEENS5_IJNS4_10UnderscoreESW_SW_EEEEENS4_23SM90_TMA_LOAD_MULTICASTENS4_14ComposedLayoutINS4_7SwizzleILi2ELi4ELi3EEENS4_18smem_ptr_flag_bitsILi8EEENSQ_INS5_IJSC_SH_EEENS5_IJSH_SB_EEEEEEEvNS4_8identityENS4_13SM90_TMA_LOADES18_vS19_EENS_8epilogue10collective6detail29Sm90TmaWarpSpecializedAdapterINS1D_15DefaultEpilogueIaSJ_SJ_NS1C_6thread17LinearCombinationIaLi1EiiLNS1H_9ScaleType4KindE0ELNS_15FloatRoundStyleE2EaEENS1_15EpilogueDefaultEEEEEvvEEEEvNT_6ParamsE)
        /*044c*/ 	.short	0x0210
        /*044e*/ 	.short	0x0470


	//----- nvinfo : EIATTR_SW_WAR
	.align		4
.L_43:
        /*0450*/ 	.byte	0x04, 0x36
        /*0452*/ 	.short	(.L_45 - .L_44)
.L_44:
        /*0454*/ 	.word	0x00000008
.L_45:


//--------------------- .nv.callgraph             --------------------------
	.section	.nv.callgraph,"",@"SHT_CUDA_CALLGRAPH"
	.align	4
	.sectionentsize	8
	.align		4
        /*0000*/ 	.word	0x00000000
	.align		4
        /*0004*/ 	.word	0xffffffff
	.align		4
        /*0008*/ 	.word	index@(_ZN7cutlass13device_kernelINS_4gemm6kernel13GemmUniversalIN4cute5tupleIJiiiiEEENS1_10collective13CollectiveMmaINS1_34MainloopSm90TmaGmmaWarpSpecializedILi11ENS5_IJNS4_1CILi1EEENSA_ILi8EEESB_EEENS1_35KernelTmaWarpSpecializedCooperativeEEENS5_IJNSA_ILi256EEENSA_ILi64EEESH_EEEaNS5_IJlSB_lEEEaSJ_NS4_8TiledMMAINS4_8MMA_AtomIJNS4_4SM904GMMA26MMA_64x64x32_S32S8S8_SS_TNEEEENS4_6LayoutINS5_IJNSA_ILi2EEESB_SB_EEENS5_IJSB_NSA_ILi0EEEST_EEEEENS5_IJNS4_10UnderscoreESW_SW_EEEEENS4_23SM90_TMA_LOAD_MULTICASTENS4_14ComposedLayoutINS4_7SwizzleILi2ELi4ELi3EEENS4_18smem_ptr_flag_bitsILi8EEENSQ_INS5_IJSC_SH_EEENS5_IJSH_SB_EEEEEEEvNS4_8identityENS4_13SM90_TMA_LOADES18_vS19_EENS_8epilogue10collective6detail29Sm90TmaWarpSpecializedAdapterINS1D_15DefaultEpilogueIaSJ_SJ_NS1C_6thread17LinearCombinationIaLi1EiiLNS1H_9ScaleType4KindE0ELNS_15FloatRoundStyleE2EaEENS1_15EpilogueDefaultEEEEEvvEEEEvNT_6ParamsE)
	.align		4
        /*000c*/ 	.word	index@(__assertfail)
	.align		4
        /*0010*/ 	.word	0x00000000
	.align		4
        /*0014*/ 	.word	0xfffffffe
	.align		4
        /*0018*/ 	.word	0x00000000
	.align		4
        /*001c*/ 	.word	0xfffffffd
	.align		4
        /*0020*/ 	.word	0x00000000
	.align		4
        /*0024*/ 	.word	0xfffffffc


//--------------------- .nv.constant4             --------------------------
	.section	.nv.constant4,"a",@progbits
	.align	8
	.align		8
.nv.constant4:
        /*0000*/ 	.dword	__assertfail
	.align		8
        /*0008*/ 	.dword	__unnamed_1
	.align		8
        /*0010*/ 	.dword	_ZN40_INTERNAL_7ec5e430_4_k_cu_4aacce9f_221324cuda3std3__45__cpo5beginE
	.align		8
        /*0018*/ 	.dword	_ZN40_INTERNAL_7ec5e430_4_k_cu_4aacce9f_221324cuda3std3__45__cpo3endE
	.align		8
        /*0020*/ 	.dword	_ZN40_INTERNAL_7ec5e430_4_k_cu_4aacce9f_221324cuda3std3__45__cpo6cbeginE
	.align		8
        /*0028*/ 	.dword	_ZN40_INTERNAL_7ec5e430_4_k_cu_4aacce9f_221324cuda3std3__45__cpo4cendE
	.align		8
        /*0030*/ 	.dword	_ZN40_INTERNAL_7ec5e430_4_k_cu_4aacce9f_221324cuda3std3__442_GLOBAL__N__7ec5e430_4_k_cu_4aacce9f_221326ignoreE
	.align		8
        /*0038*/ 	.dword	_ZN40_INTERNAL_7ec5e430_4_k_cu_4aacce9f_221324cuda3std3__419piecewise_constructE
	.align		8
        /*0040*/ 	.dword	_ZN40_INTERNAL_7ec5e430_4_k_cu_4aacce9f_221324cuda3std3__48in_placeE
	.align		8
        /*0048*/ 	.dword	_ZN40_INTERNAL_7ec5e430_4_k_cu_4aacce9f_221324cuda3std6ranges3__45__cpo4swapE
	.align		8
        /*0050*/ 	.dword	_ZN40_INTERNAL_7ec5e430_4_k_cu_4aacce9f_221324cuda3std6ranges3__45__cpo9iter_moveE
	.align		8
        /*0058*/ 	.dword	_ZN40_INTERNAL_7ec5e430_4_k_cu_4aacce9f_221324cute7productE
	.align		8
        /*0060*/ 	.dword	_ZN40_INTERNAL_7ec5e430_4_k_cu_4aacce9f_221324cute1_E
	.align		8
        /*0068*/ 	.dword	$str$22
	.align		8
        /*0070*/ 	.dword	$str$23


//--------------------- .text._ZN7cutlass13device_kernelINS_4gemm6kernel13GemmUniversalIN4cute5tupleIJiiiiEEENS1_10collective13CollectiveMmaINS1_34MainloopSm90TmaGmmaWarpSpecializedILi11ENS5_IJNS4_1CILi1EEENSA_ILi8EEESB_EEENS1_35KernelTmaWarpSpecializedCooperativeEEENS5_IJNSA_ILi256EEENSA_ILi64EEESH_EEEaNS5_IJlSB_lEEEaSJ_NS4_8TiledMMAINS4_8MMA_AtomIJNS4_4SM904GMMA26MMA_64x64x32_S32S8S8_SS_TNEEEENS4_6LayoutINS5_IJNSA_ILi2EEESB_SB_EEENS5_IJSB_NSA_ILi0EEEST_EEEEENS5_IJNS4_10UnderscoreESW_SW_EEEEENS4_23SM90_TMA_LOAD_MULTICASTENS4_14ComposedLayoutINS4_7SwizzleILi2ELi4ELi3EEENS4_18smem_ptr_flag_bitsILi8EEENSQ_INS5_IJSC_SH_EEENS5_IJSH_SB_EEEEEEEvNS4_8identityENS4_13SM90_TMA_LOADES18_vS19_EENS_8epilogue10collective6detail29Sm90TmaWarpSpecializedAdapterINS1D_15DefaultEpilogueIaSJ_SJ_NS1C_6thread17LinearCombinationIaLi1EiiLNS1H_9ScaleType4KindE0ELNS_15FloatRoundStyleE2EaEENS1_15EpilogueDefaultEEEEEvvEEEEvNT_6ParamsE --------------------------
	.section	.text._ZN7cutlass13device_kernelINS_4gemm6kernel13GemmUniversalIN4cute5tupleIJiiiiEEENS1_10collective13CollectiveMmaINS1_34MainloopSm90TmaGmmaWarpSpecializedILi11ENS5_IJNS4_1CILi1EEENSA_ILi8EEESB_EEENS1_35KernelTmaWarpSpecializedCooperativeEEENS5_IJNSA_ILi256EEENSA_ILi64EEESH_EEEaNS5_IJlSB_lEEEaSJ_NS4_8TiledMMAINS4_8MMA_AtomIJNS4_4SM904GMMA26MMA_64x64x32_S32S8S8_SS_TNEEEENS4_6LayoutINS5_IJNSA_ILi2EEESB_SB_EEENS5_IJSB_NSA_ILi0EEEST_EEEEENS5_IJNS4_10UnderscoreESW_SW_EEEEENS4_23SM90_TMA_LOAD_MULTICASTENS4_14ComposedLayoutINS4_7SwizzleILi2ELi4ELi3EEENS4_18smem_ptr_flag_bitsILi8EEENSQ_INS5_IJSC_SH_EEENS5_IJSH_SB_EEEEEEEvNS4_8identityENS4_13SM90_TMA_LOADES18_vS19_EENS_8epilogue10collective6detail29Sm90TmaWarpSpecializedAdapterINS1D_15DefaultEpilogueIaSJ_SJ_NS1C_6thread17LinearCombinationIaLi1EiiLNS1H_9ScaleType4KindE0ELNS_15FloatRoundStyleE2EaEENS1_15EpilogueDefaultEEEEEvvEEEEvNT_6ParamsE,"ax",@progbits
	.align	128
.text._ZN7cutlass13device_kernelINS_4gemm6kernel13GemmUniversalIN4cute5tupleIJiiiiEEENS1_10collective13CollectiveMmaINS1_34MainloopSm90TmaGmmaWarpSpecializedILi11ENS5_IJNS4_1CILi1EEENSA_ILi8EEESB_EEENS1_35KernelTmaWarpSpecializedCooperativeEEENS5_IJNSA_ILi256EEENSA_ILi64EEESH_EEEaNS5_IJlSB_lEEEaSJ_NS4_8TiledMMAINS4_8MMA_AtomIJNS4_4SM904GMMA26MMA_64x64x32_S32S8S8_SS_TNEEEENS4_6LayoutINS5_IJNSA_ILi2EEESB_SB_EEENS5_IJSB_NSA_ILi0EEEST_EEEEENS5_IJNS4_10UnderscoreESW_SW_EEEEENS4_23SM90_TMA_LOAD_MULTICASTENS4_14ComposedLayoutINS4_7SwizzleILi2ELi4ELi3EEENS4_18smem_ptr_flag_bitsILi8EEENSQ_INS5_IJSC_SH_EEENS5_IJSH_SB_EEEEEEEvNS4_8identityENS4_13SM90_TMA_LOADES18_vS19_EENS_8epilogue10collective6detail29Sm90TmaWarpSpecializedAdapterINS1D_15DefaultEpilogueIaSJ_SJ_NS1C_6thread17LinearCombinationIaLi1EiiLNS1H_9ScaleType4KindE0ELNS_15FloatRoundStyleE2EaEENS1_15EpilogueDefaultEEEEEvvEEEEvNT_6ParamsE:
        .type           _ZN7cutlass13device_kernelINS_4gemm6kernel13GemmUniversalIN4cute5tupleIJiiiiEEENS1_10collective13CollectiveMmaINS1_34MainloopSm90TmaGmmaWarpSpecializedILi11ENS5_IJNS4_1CILi1EEENSA_ILi8EEESB_EEENS1_35KernelTmaWarpSpecializedCooperativeEEENS5_IJNSA_ILi256EEENSA_ILi64EEESH_EEEaNS5_IJlSB_lEEEaSJ_NS4_8TiledMMAINS4_8MMA_AtomIJNS4_4SM904GMMA26MMA_64x64x32_S32S8S8_SS_TNEEEENS4_6LayoutINS5_IJNSA_ILi2EEESB_SB_EEENS5_IJSB_NSA_ILi0EEEST_EEEEENS5_IJNS4_10UnderscoreESW_SW_EEEEENS4_23SM90_TMA_LOAD_MULTICASTENS4_14ComposedLayoutINS4_7SwizzleILi2ELi4ELi3EEENS4_18smem_ptr_flag_bitsILi8EEENSQ_INS5_IJSC_SH_EEENS5_IJSH_SB_EEEEEEEvNS4_8identityENS4_13SM90_TMA_LOADES18_vS19_EENS_8epilogue10collective6detail29Sm90TmaWarpSpecializedAdapterINS1D_15DefaultEpilogueIaSJ_SJ_NS1C_6thread17LinearCombinationIaLi1EiiLNS1H_9ScaleType4KindE0ELNS_15FloatRoundStyleE2EaEENS1_15EpilogueDefaultEEEEEvvEEEEvNT_6ParamsE,@function
        .size           _ZN7cutlass13device_kernelINS_4gemm6kernel13GemmUniversalIN4cute5tupleIJiiiiEEENS1_10collective13CollectiveMmaINS1_34MainloopSm90TmaGmmaWarpSpecializedILi11ENS5_IJNS4_1CILi1EEENSA_ILi8EEESB_EEENS1_35KernelTmaWarpSpecializedCooperativeEEENS5_IJNSA_ILi256EEENSA_ILi64EEESH_EEEaNS5_IJlSB_lEEEaSJ_NS4_8TiledMMAINS4_8MMA_AtomIJNS4_4SM904GMMA26MMA_64x64x32_S32S8S8_SS_TNEEEENS4_6LayoutINS5_IJNSA_ILi2EEESB_SB_EEENS5_IJSB_NSA_ILi0EEEST_EEEEENS5_IJNS4_10UnderscoreESW_SW_EEEEENS4_23SM90_TMA_LOAD_MULTICASTENS4_14ComposedLayoutINS4_7SwizzleILi2ELi4ELi3EEENS4_18smem_ptr_flag_bitsILi8EEENSQ_INS5_IJSC_SH_EEENS5_IJSH_SB_EEEEEEEvNS4_8identityENS4_13SM90_TMA_LOADES18_vS19_EENS_8epilogue10collective6detail29Sm90TmaWarpSpecializedAdapterINS1D_15DefaultEpilogueIaSJ_SJ_NS1C_6thread17LinearCombinationIaLi1EiiLNS1H_9ScaleType4KindE0ELNS_15FloatRoundStyleE2EaEENS1_15EpilogueDefaultEEEEEvvEEEEvNT_6ParamsE,(.L_x_216 - _ZN7cutlass13device_kernelINS_4gemm6kernel13GemmUniversalIN4cute5tupleIJiiiiEEENS1_10collective13CollectiveMmaINS1_34MainloopSm90TmaGmmaWarpSpecializedILi11ENS5_IJNS4_1CILi1EEENSA_ILi8EEESB_EEENS1_35KernelTmaWarpSpecializedCooperativeEEENS5_IJNSA_ILi256EEENSA_ILi64EEESH_EEEaNS5_IJlSB_lEEEaSJ_NS4_8TiledMMAINS4_8MMA_AtomIJNS4_4SM904GMMA26MMA_64x64x32_S32S8S8_SS_TNEEEENS4_6LayoutINS5_IJNSA_ILi2EEESB_SB_EEENS5_IJSB_NSA_ILi0EEEST_EEEEENS5_IJNS4_10UnderscoreESW_SW_EEEEENS4_23SM90_TMA_LOAD_MULTICASTENS4_14ComposedLayoutINS4_7SwizzleILi2ELi4ELi3EEENS4_18smem_ptr_flag_bitsILi8EEENSQ_INS5_IJSC_SH_EEENS5_IJSH_SB_EEEEEEEvNS4_8identityENS4_13SM90_TMA_LOADES18_vS19_EENS_8epilogue10collective6detail29Sm90TmaWarpSpecializedAdapterINS1D_15DefaultEpilogueIaSJ_SJ_NS1C_6thread17LinearCombinationIaLi1EiiLNS1H_9ScaleType4KindE0ELNS_15FloatRoundStyleE2EaEENS1_15EpilogueDefaultEEEEEvvEEEEvNT_6ParamsE)
        .other          _ZN7cutlass13device_kernelINS_4gemm6kernel13GemmUniversalIN4cute5tupleIJiiiiEEENS1_10collective13CollectiveMmaINS1_34MainloopSm90TmaGmmaWarpSpecializedILi11ENS5_IJNS4_1CILi1EEENSA_ILi8EEESB_EEENS1_35KernelTmaWarpSpecializedCooperativeEEENS5_IJNSA_ILi256EEENSA_ILi64EEESH_EEEaNS5_IJlSB_lEEEaSJ_NS4_8TiledMMAINS4_8MMA_AtomIJNS4_4SM904GMMA26MMA_64x64x32_S32S8S8_SS_TNEEEENS4_6LayoutINS5_IJNSA_ILi2EEESB_SB_EEENS5_IJSB_NSA_ILi0EEEST_EEEEENS5_IJNS4_10UnderscoreESW_SW_EEEEENS4_23SM90_TMA_LOAD_MULTICASTENS4_14ComposedLayoutINS4_7SwizzleILi2ELi4ELi3EEENS4_18smem_ptr_flag_bitsILi8EEENSQ_INS5_IJSC_SH_EEENS5_IJSH_SB_EEEEEEEvNS4_8identityENS4_13SM90_TMA_LOADES18_vS19_EENS_8epilogue10collective6detail29Sm90TmaWarpSpecializedAdapterINS1D_15DefaultEpilogueIaSJ_SJ_NS1C_6thread17LinearCombinationIaLi1EiiLNS1H_9ScaleType4KindE0ELNS_15FloatRoundStyleE2EaEENS1_15EpilogueDefaultEEEEEvvEEEEvNT_6ParamsE,@"STO_CUDA_ENTRY STV_DEFAULT"
_ZN7cutlass13device_kernelINS_4gemm6kernel13GemmUniversalIN4cute5tupleIJiiiiEEENS1_10collective13CollectiveMmaINS1_34MainloopSm90TmaGmmaWarpSpecializedILi11ENS5_IJNS4_1CILi1EEENSA_ILi8EEESB_EEENS1_35KernelTmaWarpSpecializedCooperativeEEENS5_IJNSA_ILi256EEENSA_ILi64EEESH_EEEaNS5_IJlSB_lEEEaSJ_NS4_8TiledMMAINS4_8MMA_AtomIJNS4_4SM904GMMA26MMA_64x64x32_S32S8S8_SS_TNEEEENS4_6LayoutINS5_IJNSA_ILi2EEESB_SB_EEENS5_IJSB_NSA_ILi0EEEST_EEEEENS5_IJNS4_10UnderscoreESW_SW_EEEEENS4_23SM90_TMA_LOAD_MULTICASTENS4_14ComposedLayoutINS4_7SwizzleILi2ELi4ELi3EEENS4_18smem_ptr_flag_bitsILi8EEENSQ_INS5_IJSC_SH_EEENS5_IJSH_SB_EEEEEEEvNS4_8identityENS4_13SM90_TMA_LOADES18_vS19_EENS_8epilogue10collective6detail29Sm90TmaWarpSpecializedAdapterINS1D_15DefaultEpilogueIaSJ_SJ_NS1C_6thread17LinearCombinationIaLi1EiiLNS1H_9ScaleType4KindE0ELNS_15FloatRoundStyleE2EaEENS1_15EpilogueDefaultEEEEEvvEEEEvNT_6ParamsE:
[----:B------:R-:W0:Y:S01]  /*0000*/  LDC R1, c[0x0][0x28] ;  /* 0x00000a00ff017b82 */ /* 0x000e220000000800 */
[----:B------:R-:W1:Y:S01]  /*0010*/  S2R R93, SR_TID.X ;  /* 0x00000000005d7919 */ /* 0x000e620000002100 */
[----:B------:R-:W-:Y:S01]  /*0020*/  ELECT P0, URZ, PT ;  /* 0x00000000003f782f */ /* 0x000fe20003800000 */
[----:B------:R-:W-:Y:S01]  /*0030*/  BSSY B0, `(.L_x_0) ;  /* 0x000000f000007945 */ /* 0x000fe20003800000 */
[--C-:B-1----:R-:W-:Y:S02]  /*0040*/  SHF.R.U32.HI R0, RZ, 0x5, R93.reuse ;  /* 0x00000005ff007819 */ /* 0x102fe4000001165d */
[----:B------:R-:W-:-:S03]  /*0050*/  SHF.R.U32.HI R6, RZ, 0x7, R93 ;  /* 0x00000007ff067819 */ /* 0x000fc6000001165d */
[----:B------:R-:W1:Y:S04]  /*0060*/  SHFL.IDX PT, R3, R0, RZ, 0x1f ;  /* 0x00001fff00037589 */ /* 0x000e6800000e0000 */
[----:B------:R2:W3:Y:S01]  /*0070*/  SHFL.IDX PT, R2, R6, RZ, 0x1f ;  /* 0x00001fff06027589 */ /* 0x0004e200000e0000 */
[----:B-1----:R-:W-:-:S13]  /*0080*/  ISETP.NE.OR P0, PT, R3, RZ, !P0 ;  /* 0x000000ff0300720c */ /* 0x002fda0004705670 */
[----:B0-23--:R-:W-:Y:S05]  /*0090*/  @P0 BRA `(.L_x_1) ;  /* 0x0000000000200947 */ /* 0x00dfea0003800000 */
[----:B------:R-:W-:Y:S02]  /*00a0*/  ULDC.64 UR4, c[0x0][0x198] ;  /* 0x0000660000047ab9 */ /* 0x000fe40000000a00 */
[----:B------:R-:W-:Y:S02]  /*00b0*/  UIADD3 UR6, UP0, UR4, 0xf0, URZ ;  /* 0x000000f004067890 */ /* 0x000fe4000ff1e03f */
[----:B------:R-:W-:Y:S02]  /*00c0*/  UIADD3 UR4, UP1, UR4, 0x1f0, URZ ;  /* 0x000001f004047890 */ /* 0x000fe4000ff3e03f */
[----:B------:R-:W-:Y:S02]  /*00d0*/  UIADD3.X UR7, URZ, UR5, URZ, UP0, !UPT ;  /* 0x000000053f077290 */ /* 0x000fe400087fe43f */
[----:B------:R-:W-:-:S07]  /*00e0*/  UIADD3.X UR5, URZ, UR5, URZ, UP1, !UPT ;  /* 0x000000053f057290 */ /* 0x000fce0008ffe43f */
[----:B------:R0:W-:Y:S02]  /*00f0*/  UTMACCTL.PF [UR6] ;  /* 0x00000000060079b9 */ /* 0x0001e40008040000 */
[----:B------:R0:W-:Y:S02]  /*0100*/  UTMACCTL.PF [UR4] ;  /* 0x00000000040079b9 */ /* 0x0001e40008040000 */
[----:B0-----:R-:W-:Y:S01]  /*0110*/  NOP ;  /* 0x0000000000007918 */ /* 0x001fe20000000000 */
.L_x_1:
[----:B------:R-:W-:Y:S05]  /*0120*/  BSYNC B0 ;  /* 0x0000000000007941 */ /* 0x000fea0003800000 */
.L_x_0:
[----:B------:R-:W0:Y:S02]  /*0130*/  SHFL.IDX PT, R5, R0, RZ, 0x1f ;  /* 0x00001fff00057589 */ /* 0x000e2400000e0000 */
[----:B0-----:R-:W-:-:S13]  /*0140*/  ISETP.NE.AND P0, PT, R5, RZ, PT ;  /* 0x000000ff0500720c */ /* 0x001fda0003f05270 */
[----:B------:R-:W-:Y:S05]  /*0150*/  @P0 BRA `(.L_x_2) ;  /* 0x00000000009c0947 */ /* 0x000fea0003800000 */
[----:B------:R-:W-:Y:S01]  /*0160*/  ELECT P0, URZ, PT ;  /* 0x00000000003f782f */ /* 0x000fe20003800000 */
[----:B------:R-:W-:-:S12]  /*0170*/  BSSY B0, `(.L_x_2) ;  /* 0x0000025000007945 */ /* 0x000fd80003800000 */
[----:B------:R-:W-:Y:S05]  /*0180*/  @!P0 BRA `(.L_x_3) ;  /* 0x00000000008c8947 */ /* 0x000fea0003800000 */
[----:B------:R-:W0:Y:S01]  /*0190*/  S2UR UR8, SR_CgaCtaId ;  /* 0x00000000000879c3 */ /* 0x000e220000008800 */
[----:B------:R-:W-:Y:S01]  /*01a0*/  UMOV UR4, 0x400 ;  /* 0x0000040000047882 */ /* 0x000fe20000000000 */
[----:B------:R-:W-:Y:S01]  /*01b0*/  UMOV UR5, 0x1 ;  /* 0x0000000100057882 */ /* 0x000fe20000000000 */
[----:B------:R-:W-:Y:S02]  /*01c0*/  UMOV UR6, 0x10 ;  /* 0x0000001000067882 */ /* 0x000fe40000000000 */
[----:B------:R-:W-:-:S04]  /*01d0*/  UIADD3 UR6, -UR6, 0x100000, URZ ;  /* 0x0010000006067890 */ /* 0x000fc8000fffe13f */
[----:B------:R-:W-:Y:S02]  /*01e0*/  USHF.L.U32 UR7, UR6, 0xb, URZ ;  /* 0x0000000b06077899 */ /* 0x000fe4000800063f */
[----:B------:R-:W-:Y:S02]  /*01f0*/  USHF.L.U32 UR6, UR6, 0x1, URZ ;  /* 0x0000000106067899 */ /* 0x000fe4000800063f */
[----:B0-----:R-:W-:Y:S02]  /*0200*/  ULEA UR8, UR8, UR4, 0x18 ;  /* 0x0000000408087291 */ /* 0x001fe4000f8ec03f */
[----:B------:R-:W-:-:S04]  /*0210*/  UIADD3 UR4, -UR5, 0x100000, URZ ;  /* 0x0010000005047890 */ /* 0x000fc8000fffe13f */
[----:B------:R-:W-:Y:S02]  /*0220*/  USHF.L.U32 UR5, UR4, 0xb, URZ ;  /* 0x0000000b04057899 */ /* 0x000fe4000800063f */
[----:B------:R-:W-:Y:S01]  /*0230*/  USHF.L.U32 UR4, UR4, 0x1, URZ ;  /* 0x0000000104047899 */ /* 0x000fe2000800063f */
[----:B------:R-:W0:Y:S11]  /*0240*/  FENCE.VIEW.ASYNC.S ;  /* 0x00000000000073c6 */ /* 0x000e360000000000 */
[----:B0-----:R0:W1:Y:S01]  /*0250*/  SYNCS.EXCH.64 URZ, [UR8], UR4 ;  /* 0x00000004083f75b2 */ /* 0x0010620008000100 */
[----:B------:R0:W2:Y:S01]  /*0260*/  SYNCS.EXCH.64 URZ, [UR8+0x58], UR6 ;  /* 0x00005806083f75b2 */ /* 0x0000a20008000100 */
[----:B------:R0:W3:Y:S01]  /*0270*/  SYNCS.EXCH.64 URZ, [UR8+0x8], UR4 ;  /* 0x00000804083f75b2 */ /* 0x0000e20008000100 */
[----:B------:R0:W4:Y:S01]  /*0280*/  SYNCS.EXCH.64 URZ, [UR8+0x60], UR6 ;  /* 0x00006006083f75b2 */ /* 0x0001220008000100 */
[----:B------:R0:W0:Y:S01]  /*0290*/  SYNCS.EXCH.64 URZ, [UR8+0x10], UR4 ;  /* 0x00001004083f75b2 */ /* 0x0000220008000100 */
        /* <DEDUP_REMOVED lines=17> */
[----:B------:R-:W-:Y:S01]  /*03b0*/  NOP ;  /* 0x0000000000007918 */ /* 0x000fe20000000000 */
.L_x_3:
[----:B0-----:R-:W-:Y:S05]  /*03c0*/  BSYNC B0 ;  /* 0x0000000000007941 */ /* 0x001fea0003800000 */
.L_x_2:
[----:B------:R-:W0:Y:S01]  /*03d0*/  SHFL.IDX PT, R0, R0, RZ, 0x1f ;  /* 0x00001fff00007589 */ /* 0x000e2200000e0000 */
[----:B------:R-:W-:Y:S01]  /*03e0*/  SHF.R.S32.HI R8, RZ, 0x1f, R93 ;  /* 0x0000001fff087819 */ /* 0x000fe2000001145d */
[----:B------:R-:W5:Y:S01]  /*03f0*/  S2UR UR8, SR_CTAID.X ;  /* 0x00000000000879c3 */ /* 0x000f620000002500 */
[----:B------:R-:W-:Y:S01]  /*0400*/  ELECT P0, URZ, PT ;  /* 0x00000000003f782f */ /* 0x000fe20003800000 */
[----:B------:R-:W1:Y:S01]  /*0410*/  S2R R4, SR_CTAID.Y ;  /* 0x0000000000047919 */ /* 0x000e620000002600 */
[----:B------:R-:W-:Y:S01]  /*0420*/  LEA.HI R8, R8, R93, RZ, 0x7 ;  /* 0x0000005d08087211 */ /* 0x000fe200078f38ff */
[----:B------:R-:W-:Y:S01]  /*0430*/  ULDC UR4, c[0x0][0x154] ;  /* 0x0000550000047ab9 */ /* 0x000fe20000000800 */
[----:B------:R-:W-:Y:S01]  /*0440*/  SHF.R.S32.HI R10, RZ, 0x1f, R5 ;  /* 0x0000001fff0a7819 */ /* 0x000fe20000011405 */
[----:B------:R-:W-:Y:S01]  /*0450*/  NOP ;  /* 0x0000000000007918 */ /* 0x000fe20000000000 */
[----:B------:R-:W-:Y:S01]  /*0460*/  LOP3.LUT R8, R8, 0xffffff80, RZ, 0xc0, !PT ;  /* 0xffffff8008087812 */ /* 0x000fe200078ec0ff */
[----:B------:R-:W2:Y:S01]  /*0470*/  LDC R14, c[0x0][0x140] ;  /* 0x00005000ff0e7b82 */ /* 0x000ea20000000800 */
[----:B------:R-:W-:Y:S01]  /*0480*/  LEA.HI R10, R10, R5, RZ, 0x2 ;  /* 0x000000050a0a7211 */ /* 0x000fe200078f10ff */
[----:B------:R-:W-:-:S02]  /*0490*/  NOP ;  /* 0x0000000000007918 */ /* 0x000fc40000000000 */
[----:B------:R-:W-:Y:S01]  /*04a0*/  IMAD.IADD R8, R93, 0x1, -R8 ;  /* 0x000000015d087824 */ /* 0x000fe200078e0a08 */
[----:B------:R-:W-:-:S03]  /*04b0*/  LOP3.LUT R10, R10, 0x3ffffffc, RZ, 0xc0, !PT ;  /* 0x3ffffffc0a0a7812 */ /* 0x000fc600078ec0ff */
[----:B------:R-:W3:Y:S01]  /*04c0*/  LDC R12, c[0x0][0x144] ;  /* 0x00005100ff0c7b82 */ /* 0x000ee20000000800 */
[----:B------:R-:W-:Y:S01]  /*04d0*/  SHF.R.S32.HI R7, RZ, 0x1f, R8 ;  /* 0x0000001fff077819 */ /* 0x000fe20000011408 */
[----:B------:R-:W-:Y:S01]  /*04e0*/  IMAD.IADD R10, R5, 0x1, -R10 ;  /* 0x00000001050a7824 */ /* 0x000fe200078e0a0a */
[----:B------:R-:W-:Y:S02]  /*04f0*/  LOP3.LUT P2, RZ, R8, 0x7, RZ, 0xc0, !PT ;  /* 0x0000000708ff7812 */ /* 0x000fe4000784c0ff */
[----:B------:R-:W-:Y:S01]  /*0500*/  LEA.HI R7, R7, R8, RZ, 0x3 ;  /* 0x0000000807077211 */ /* 0x000fe200078f18ff */
[----:B------:R-:W-:Y:S01]  /*0510*/  VIADD R8, R2, 0xffffffff ;  /* 0xffffffff02087836 */ /* 0x000fe20000000000 */
[----:B0-----:R-:W-:Y:S02]  /*0520*/  ISETP.NE.OR P0, PT, R0, RZ, !P0 ;  /* 0x000000ff0000720c */ /* 0x001fe40004705670 */
[--C-:B------:R-:W-:Y:S02]  /*0530*/  SHF.R.S32.HI R0, RZ, 0x3, R7.reuse ;  /* 0x00000003ff007819 */ /* 0x100fe40000011407 */
[----:B------:R-:W-:-:S02]  /*0540*/  SHF.R.S32.HI R7, RZ, 0x1f, R7 ;  /* 0x0000001fff077819 */ /* 0x000fc40000011407 */
[----:B-----5:R-:W-:Y:S02]  /*0550*/  I2FP.F32.U32 R11, UR8 ;  /* 0x00000008000b7c45 */ /* 0x020fe40008201000 */
[----:B------:R-:W-:Y:S02]  /*0560*/  LEA.HI R7, R7, R0, RZ, 0x2 ;  /* 0x0000000007077211 */ /* 0x000fe400078f10ff */
[----:B--2---:R-:W-:Y:S02]  /*0570*/  ISETP.EQ.U32.AND P3, PT, R14, 0x1, PT ;  /* 0x000000010e00780c */ /* 0x004fe40003f62070 */
[----:B-1----:R-:W-:Y:S01]  /*0580*/  I2FP.F32.U32 R9, R4 ;  /* 0x0000000400097245 */ /* 0x002fe20000201000 */
[----:B------:R-:W-:Y:S01]  /*0590*/  VOTEU.ALL UP0, P0 ;  /* 0x00000000003f7886 */ /* 0x000fe20000000000 */
[----:B------:R-:W-:Y:S01]  /*05a0*/  LOP3.LUT R7, R7, 0xfffffffc, RZ, 0xc0, !PT ;  /* 0xfffffffc07077812 */ /* 0x000fe200078ec0ff */
[----:B------:R-:W-:Y:S01]  /*05b0*/  VOTEU.ALL UP1, P0 ;  /* 0x00000000003f7886 */ /* 0x000fe20000020000 */
[----:B------:R-:W-:Y:S01]  /*05c0*/  ISETP.GE.U32.AND P5, PT, R8, 0x2, PT ;  /* 0x000000020800780c */ /* 0x000fe20003fa6070 */
[----:B------:R-:W-:Y:S01]  /*05d0*/  FMUL R13, R9, UR4 ;  /* 0x00000004090d7c20 */ /* 0x000fe20008400000 */
[----:B------:R-:W0:Y:S01]  /*05e0*/  @!UP0 S2UR UR7, SR_CgaCtaId ;  /* 0x00000000000789c3 */ /* 0x000e220000008800 */
[----:B------:R-:W-:Y:S01]  /*05f0*/  ULDC UR4, c[0x0][0x150] ;  /* 0x0000540000047ab9 */ /* 0x000fe20000000800 */
[----:B------:R-:W-:-:S02]  /*0600*/  IMAD.IADD R7, R0, 0x1, -R7 ;  /* 0x0000000100077824 */ /* 0x000fc400078e0a07 */
[----:B------:R-:W-:Y:S01]  /*0610*/  FMUL R11, R11, UR4 ;  /* 0x000000040b0b7c20 */ /* 0x000fe20008400000 */
[----:B------:R-:W-:Y:S01]  /*0620*/  SHF.R.S32.HI R0, RZ, 0x1f, R3 ;  /* 0x0000001fff007819 */ /* 0x000fe20000011403 */
[----:B------:R-:W1:Y:S01]  /*0630*/  F2I.U32.TRUNC.NTZ R13, R13 ;  /* 0x0000000d000d7305 */ /* 0x000e62000020f000 */
[----:B------:R-:W-:Y:S01]  /*0640*/  IMAD R7, R10, 0x4, R7 ;  /* 0x000000040a077824 */ /* 0x000fe200078e0207 */
[----:B------:R-:W-:Y:S01]  /*0650*/  UMOV UR4, 0x20 ;  /* 0x0000002000047882 */ /* 0x000fe20000000000 */
[----:B------:R-:W2:Y:S01]  /*0660*/  LDC R9, c[0x0][0x148] ;  /* 0x00005200ff097b82 */ /* 0x000ea20000000800 */
[----:B------:R-:W-:Y:S01]  /*0670*/  LEA.HI R0, R0, R3, RZ, 0x2 ;  /* 0x0000000300007211 */ /* 0x000fe200078f10ff */
[----:B------:R-:W-:Y:S01]  /*0680*/  IMAD.SHL.U32 R10, R7, 0x4, RZ ;  /* 0x00000004070a7824 */ /* 0x000fe200078e00ff */
[----:B------:R-:W-:Y:S01]  /*0690*/  @!UP0 UMOV UR6, 0x400 ;  /* 0x0000040000068882 */ /* 0x000fe20000000000 */
[----:B------:R-:W-:-:S04]  /*06a0*/  @!UP0 UIADD3 UR4, -UR4, 0x100000, URZ ;  /* 0x0010000004048890 */ /* 0x000fc8000fffe13f */
[----:B------:R-:W-:Y:S02]  /*06b0*/  @!UP0 USHF.L.U32 UR5, UR4, 0xb, URZ ;  /* 0x0000000b04058899 */ /* 0x000fe4000800063f */
[----:B------:R-:W-:Y:S01]  /*06c0*/  @!UP0 USHF.L.U32 UR4, UR4, 0x1, URZ ;  /* 0x0000000104048899 */ /* 0x000fe2000800063f */
[----:B------:R-:W5:Y:S01]  /*06d0*/  F2I.U32.TRUNC.NTZ R11, R11 ;  /* 0x0000000b000b7305 */ /* 0x000f62000020f000 */
[----:B------:R-:W-:Y:S02]  /*06e0*/  LOP3.LUT R0, R0, 0xfffffffc, RZ, 0xc0, !PT ;  /* 0xfffffffc00007812 */ /* 0x000fe400078ec0ff */
[----:B------:R-:W-:-:S03]  /*06f0*/  LOP3.LUT R19, R7, 0xc, R10, 0x78, !PT ;  /* 0x0000000c07137812 */ /* 0x000fc600078e780a */
[----:B------:R-:W-:Y:S02]  /*0700*/  IMAD.IADD R3, R3, 0x1, -R0 ;  /* 0x0000000103037824 */ /* 0x000fe400078e0a00 */
[----:B-1----:R-:W-:Y:S01]  /*0710*/  IMAD.MOV R22, RZ, RZ, -R13 ;  /* 0x000000ffff167224 */ /* 0x002fe200078e0a0d */
[----:B0-----:R-:W-:Y:S02]  /*0720*/  @!UP0 ULEA UR6, UR7, UR6, 0x18 ;  /* 0x0000000607068291 */ /* 0x001fe4000f8ec03f */
[----:B------:R-:W-:Y:S01]  /*0730*/  ISETP.NE.AND P1, PT, R3, 0x3, PT ;  /* 0x000000030300780c */ /* 0x000fe20003f25270 */
[----:B------:R-:W-:Y:S01]  /*0740*/  VOTEU.ALL UP0, P0 ;  /* 0x00000000003f7886 */ /* 0x000fe20000000000 */
[----:B------:R-:W-:Y:S01]  /*0750*/  ISETP.LT.U32.AND P0, PT, R19, 0x8, !P2 ;  /* 0x000000081300780c */ /* 0x000fe20005701070 */
[----:B-----5:R-:W-:Y:S01]  /*0760*/  IMAD.MOV R11, RZ, RZ, -R11 ;  /* 0x000000ffff0b7224 */ /* 0x020fe200078e0a0b */
[----:B------:R-:W-:Y:S02]  /*0770*/  ISETP.EQ.OR P1, PT, R3, RZ, !P1 ;  /* 0x000000ff0300720c */ /* 0x000fe40004f22670 */
[C---:B------:R-:W-:Y:S01]  /*0780*/  ISETP.NE.AND P2, PT, R2.reuse, RZ, PT ;  /* 0x000000ff0200720c */ /* 0x040fe20003f45270 */
[----:B--2---:R-:W-:Y:S01]  /*0790*/  IMAD R0, R9, R22, R4 ;  /* 0x0000001609007224 */ /* 0x004fe200078e0204 */
[----:B------:R-:W-:Y:S01]  /*07a0*/  ISETP.EQ.AND P1, PT, R2, RZ, P1 ;  /* 0x000000ff0200720c */ /* 0x000fe20000f22270 */
[----:B---3--:R-:W-:Y:S01]  /*07b0*/  IMAD R7, R12, R11, UR8 ;  /* 0x000000080c077e24 */ /* 0x008fe2000f8e020b */
[----:B------:R-:W0:Y:S02]  /*07c0*/  FENCE.VIEW.ASYNC.S ;  /* 0x00000000000073c6 */ /* 0x000e240000000000 */
[----:B0-----:R0:W1:Y:S01]  /*07d0*/  @!UP0 SYNCS.EXCH.64 URZ, [UR6+0xc0], UR4 ;  /* 0x0000c004063f85b2 */ /* 0x0010620008000100 */
[----:B------:R-:W-:-:S02]  /*07e0*/  ISETP.NE.AND P4, PT, R0, R19, PT ;  /* 0x000000130000720c */ /* 0x000fc40003f85270 */
[----:B------:R-:W-:Y:S02]  /*07f0*/  SEL R18, RZ, 0x1, !P1 ;  /* 0x00000001ff127807 */ /* 0x000fe40004800000 */
[----:B------:R-:W-:Y:S02]  /*0800*/  ISETP.EQ.OR P4, PT, R7, RZ, !P4 ;  /* 0x000000ff0700720c */ /* 0x000fe40006782670 */
[----:B------:R-:W-:Y:S02]  /*0810*/  LOP3.LUT R0, R93, 0x7f, RZ, 0xc0, !PT ;  /* 0x0000007f5d007812 */ /* 0x000fe400078ec0ff */
[----:B------:R-:W-:Y:S02]  /*0820*/  PLOP3.LUT P0, PT, P0, P4, PT, 0x80, 0x0 ;  /* 0x000000000000781c */ /* 0x000fe40000709070 */
[----:B------:R-:W-:Y:S02]  /*0830*/  SEL R18, R18, 0x2, P5 ;  /* 0x0000000212127807 */ /* 0x000fe40002800000 */
[----:B------:R-:W-:Y:S01]  /*0840*/  P2R R109, PR, RZ, 0x1 ;  /* 0x00000001ff6d7803 */ /* 0x000fe20000000000 */
[----:B------:R0:W2:Y:S01]  /*0850*/  @!UP1 SYNCS.EXCH.64 URZ, [UR6+0xc8], UR4 ;  /* 0x0000c804063f95b2 */ /* 0x0000a20008000100 */
[----:B------:R-:W-:Y:S01]  /*0860*/  NOP ;  /* 0x0000000000007918 */ /* 0x000fe20000000000 */
[----:B------:R-:W-:Y:S06]  /*0870*/  @!P3 BRA `(.L_x_4) ;  /* 0x000000000008b947 */ /* 0x000fec0003800000 */
[----:B-12-4-:R-:W-:Y:S01]  /*0880*/  UCGABAR_ARV ;  /* 0x00000000000079c7 */ /* 0x016fe20008000000 */
[----:B------:R-:W-:Y:S05]  /*0890*/  BRA `(.L_x_5) ;  /* 0x0000000000047947 */ /* 0x000fea0003800000 */
.L_x_4:
[----:B-12-4-:R-:W-:Y:S01]  /*08a0*/  NOP ;  /* 0x0000000000007918 */ /* 0x016fe20000000000 */
.L_x_5:
[----:B------:R-:W1:Y:S01]  /*08b0*/  LDC R2, c[0x0][0x65c] ;  /* 0x00019700ff027b82 */ /* 0x000e620000000800 */
[----:B------:R-:W-:Y:S02]  /*08c0*/  IMAD.U32 R10, RZ, RZ, UR8 ;  /* 0x00000008ff0a7e24 */ /* 0x000fe4000f8e00ff */
[----:B------:R-:W-:Y:S01]  /*08d0*/  IMAD.MOV.U32 R11, RZ, RZ, RZ ;  /* 0x000000ffff0b7224 */ /* 0x000fe200078e00ff */
[----:B-1----:R-:W-:-:S04]  /*08e0*/  ISETP.NE.AND P1, PT, R2, 0x1, PT ;  /* 0x000000010200780c */ /* 0x002fc80003f25270 */
[----:B------:R-:W-:-:S09]  /*08f0*/  P2R R5, PR, RZ, 0x2 ;  /* 0x00000002ff057803 */ /* 0x000fd20000000000 */
[----:B------:R-:W1:Y:S01]  /*0900*/  @P1 LDC R17, c[0x0][0x10] ;  /* 0x00000400ff111b82 */ /* 0x000e620000000800 */
[----:B------:R-:W-:Y:S02]  /*0910*/  @P1 IMAD.MOV.U32 R5, RZ, RZ, RZ ;  /* 0x000000ffff051224 */ /* 0x000fe400078e00ff */
[----:B------:R-:W-:-:S05]  /*0920*/  @P1 IMAD.MOV.U32 R15, RZ, RZ, RZ ;  /* 0x000000ffff0f1224 */ /* 0x000fca00078e00ff */
[----:B------:R-:W2:Y:S01]  /*0930*/  @!P1 LDC R13, c[0x0][0xc] ;  /* 0x00000300ff0d9b82 */ /* 0x000ea20000000800 */
[----:B0-----:R-:W-:Y:S01]  /*0940*/  ULDC UR4, c[0x0][0xc] ;  /* 0x0000030000047ab9 */ /* 0x001fe20000000800 */
[----:B------:R-:W-:Y:S01]  /*0950*/  ULDC UR5, c[0x0][0x10] ;  /* 0x0000040000057ab9 */ /* 0x000fe20000000800 */
[----:B------:R-:W-:Y:S01]  /*0960*/  ULDC UR6, c[0x0][0x14] ;  /* 0x0000050000067ab9 */ /* 0x000fe20000000800 */
[----:B------:R-:W-:-:S04]  /*0970*/  UIMAD.WIDE.U32 UR4, UR4, UR5, URZ ;  /* 0x00000005040472a5 */ /* 0x000fc8000f8e003f */
[----:B------:R-:W-:Y:S02]  /*0980*/  UIMAD.WIDE.U32 UR36, UR4, UR6, URZ ;  /* 0x00000006042472a5 */ /* 0x000fe4000f8e003f */
[----:B------:R-:W-:-:S04]  /*0990*/  UIMAD UR42, UR5, UR6, URZ ;  /* 0x00000006052a72a4 */ /* 0x000fc8000f8e023f */
[----:B------:R-:W-:Y:S01]  /*09a0*/  UIADD3 UR42, UR37, UR42, URZ ;  /* 0x0000002a252a7290 */ /* 0x000fe2000fffe03f */
[----:B-1----:R-:W-:-:S04]  /*09b0*/  @P1 IMAD.WIDE.U32 R16, R17, UR8, R4 ;  /* 0x0000000811101c25 */ /* 0x002fc8000f8e0004 */
[----:B------:R-:W-:Y:S02]  /*09c0*/  @P1 IMAD.IADD R17, R17, 0x1, R15 ;  /* 0x0000000111111824 */ /* 0x000fe400078e020f */
[----:B--2---:R-:W-:-:S04]  /*09d0*/  @!P1 IMAD.WIDE.U32 R10, R4, R13, R10 ;  /* 0x0000000d040a9225 */ /* 0x004fc800078e000a */
[----:B------:R-:W-:Y:S02]  /*09e0*/  @!P1 IMAD.MOV.U32 R16, RZ, RZ, R10 ;  /* 0x000000ffff109224 */ /* 0x000fe400078e000a */
[----:B------:R-:W-:Y:S01]  /*09f0*/  @!P1 IMAD.MOV.U32 R17, RZ, RZ, R11 ;  /* 0x000000ffff119224 */ /* 0x000fe200078e000b */
[----:B------:R-:W-:Y:S06]  /*0a00*/  @!P3 BRA `(.L_x_6) ;  /* 0x00000000000cb947 */ /* 0x000fec0003800000 */
[----:B------:R-:W-:Y:S01]  /*0a10*/  UCGABAR_WAIT ;  /* 0x0000000000007dc7 */ /* 0x000fe20008000000 */
[----:B------:R-:W-:Y:S01]  /*0a20*/  CCTL.IVALL ;  /* 0x00000000ff00798f */ /* 0x000fe20002000000 */
[----:B------:R-:W-:Y:S05]  /*0a30*/  BRA `(.L_x_7) ;  /* 0x0000000000047947 */ /* 0x000fea0003800000 */
.L_x_6:
[----:B------:R-:W-:Y:S06]  /*0a40*/  BAR.SYNC.DEFER_BLOCKING 0x0 ;  /* 0x0000000000007b1d */ /* 0x000fec0000010000 */
.L_x_7:
[----:B------:R-:W-:Y:S05]  /*0a50*/  @!P2 BRA `(.L_x_8) ;  /* 0x000000500054a947 */ /* 0x000fea0003800000 */
[----:B------:R-:W-:-:S13]  /*0a60*/  ISETP.GT.U32.AND P0, PT, R8, 0x1, PT ;  /* 0x000000010800780c */ /* 0x000fda0003f04070 */
[----:B------:R-:W-:Y:S05]  /*0a70*/  @P0 EXIT ;  /* 0x000000000000094d */ /* 0x000fea0003800000 */
[----:B------:R-:W-:Y:S01]  /*0a80*/  ULDC.64 UR4, c[0x0][0x650] ;  /* 0x0001940000047ab9 */ /* 0x000fe20000000a00 */
[----:B------:R-:W-:Y:S01]  /*0a90*/  PRMT R3, RZ, 0x7610, R3 ;  /* 0x00007610ff037816 */ /* 0x000fe20000000003 */
[----:B------:R-:W-:Y:S01]  /*0aa0*/  IMAD.MOV.U32 R99, RZ, RZ, -0x1 ;  /* 0xffffffffff637424 */ /* 0x000fe200078e00ff */
[----:B------:R-:W-:Y:S01]  /*0ab0*/  ISETP.GE.U32.AND P0, PT, R16, UR4, PT ;  /* 0x0000000410007c0c */ /* 0x000fe2000bf06070 */
[----:B------:R-:W-:Y:S02]  /*0ac0*/  IMAD.MOV.U32 R98, RZ, RZ, -0x1 ;  /* 0xffffffffff627424 */ /* 0x000fe400078e00ff */
[----:B------:R-:W-:Y:S01]  /*0ad0*/  IMAD.MOV.U32 R88, RZ, RZ, -0x1 ;  /* 0xffffffffff587424 */ /* 0x000fe200078e00ff */
[----:B------:R-:W-:-:S13]  /*0ae0*/  ISETP.GE.U32.AND.EX P0, PT, R17, UR5, PT, P0 ;  /* 0x0000000511007c0c */ /* 0x000fda000bf06100 */
[----:B------:R-:W-:Y:S05]  /*0af0*/  @P0 BRA `(.L_x_9) ;  /* 0x0000000400280947 */ /* 0x000fea0003800000 */
[----:B------:R-:W0:Y:S01]  /*0b00*/  LDC.64 R24, c[0x0][0x628] ;  /* 0x00018a00ff187b82 */ /* 0x000e220000000a00 */
[----:B------:R-:W-:Y:S02]  /*0b10*/  IMAD.MOV.U32 R10, RZ, RZ, R16 ;  /* 0x000000ffff0a7224 */ /* 0x000fe400078e0010 */
[----:B------:R-:W-:-:S05]  /*0b20*/  IMAD.MOV.U32 R11, RZ, RZ, R17 ;  /* 0x000000ffff0b7224 */ /* 0x000fca00078e0011 */
[----:B------:R-:W1:Y:S08]  /*0b30*/  LDC R8, c[0x0][0x630] ;  /* 0x00018c00ff087b82 */ /* 0x000e700000000800 */
[----:B------:R-:W2:Y:S01]  /*0b40*/  LDC.64 R26, c[0x0][0x620] ;  /* 0x00018800ff1a7b82 */ /* 0x000ea20000000a00 */
[----:B0-----:R-:W-:-:S04]  /*0b50*/  ISETP.NE.U32.AND P0, PT, R24, RZ, PT ;  /* 0x000000ff1800720c */ /* 0x001fc80003f05070 */
[----:B------:R-:W-:-:S13]  /*0b60*/  ISETP.NE.AND.EX P0, PT, R25, RZ, PT, P0 ;  /* 0x000000ff1900720c */ /* 0x000fda0003f05300 */
[----:B-12---:R-:W-:Y:S05]  /*0b70*/  @!P0 BRA `(.L_x_10) ;  /* 0x0000000000288947 */ /* 0x006fea0003800000 */
[----:B------:R-:W0:Y:S02]  /*0b80*/  LDC R3, c[0x0][0x634] ;  /* 0x00018d00ff037b82 */ /* 0x000e240000000800 */
[----:B0-----:R-:W-:-:S05]  /*0b90*/  IADD3 R3, P0, R16, R3, RZ ;  /* 0x0000000310037210 */ /* 0x001fca0007f1e0ff */
[----:B------:R-:W-:-:S04]  /*0ba0*/  IMAD.X R21, RZ, RZ, R17, P0 ;  /* 0x000000ffff157224 */ /* 0x000fc800000e0611 */
[----:B------:R-:W-:-:S04]  /*0bb0*/  IMAD.WIDE.U32 R10, R21, R24, RZ ;  /* 0x00000018150a7225 */ /* 0x000fc800078e00ff */
[----:B------:R-:W-:-:S04]  /*0bc0*/  IMAD.WIDE.U32 R12, P0, R3, R25, R10 ;  /* 0x00000019030c7225 */ /* 0x000fc8000780000a */
[----:B------:R-:W-:-:S04]  /*0bd0*/  IMAD.WIDE.U32 R10, R3, R24, RZ ;  /* 0x00000018030a7225 */ /* 0x000fc800078e00ff */
[----:B------:R-:W-:Y:S01]  /*0be0*/  IMAD.X R15, RZ, RZ, RZ, P0 ;  /* 0x000000ffff0f7224 */ /* 0x000fe200000e06ff */
[----:B------:R-:W-:Y:S01]  /*0bf0*/  IADD3 RZ, P0, R11, R12, RZ ;  /* 0x0000000c0bff7210 */ /* 0x000fe20007f1e0ff */
[----:B------:R-:W-:-:S04]  /*0c00*/  IMAD.MOV.U32 R14, RZ, RZ, R13 ;  /* 0x000000ffff0e7224 */ /* 0x000fc800078e000d */
[----:B------:R-:W-:-:S08]  /*0c10*/  IMAD.WIDE.U32.X R10, R21, R25, R14, P0 ;  /* 0x00000019150a7225 */ /* 0x000fd000000e040e */
.L_x_10:
[----:B------:R-:W0:Y:S01]  /*0c20*/  LDC.64 R30, c[0x0][0x640] ;  /* 0x00019000ff1e7b82 */ /* 0x000e220000000a00 */
[--C-:B------:R-:W-:Y:S01]  /*0c30*/  SHF.R.U64 R88, R10, R8, R11.reuse ;  /* 0x000000080a587219 */ /* 0x100fe2000000120b */
[----:B------:R-:W-:Y:S01]  /*0c40*/  IMAD R22, R9, R22, R4 ;  /* 0x0000001609167224 */ /* 0x000fe200078e0204 */
[----:B------:R-:W-:Y:S01]  /*0c50*/  SHF.R.U32.HI R3, RZ, R8, R11 ;  /* 0x00000008ff037219 */ /* 0x000fe2000001160b */
[----:B------:R-:W-:Y:S01]  /*0c60*/  IMAD.MOV.U32 R23, RZ, RZ, 0x1 ;  /* 0x00000001ff177424 */ /* 0x000fe200078e00ff */
[----:B------:R-:W-:-:S03]  /*0c70*/  IADD3 R5, P0, RZ, -R88, RZ ;  /* 0x80000058ff057210 */ /* 0x000fc60007f1e0ff */
[----:B------:R-:W1:Y:S02]  /*0c80*/  LDC R12, c[0x0][0x618] ;  /* 0x00018600ff0c7b82 */ /* 0x000e640000000800 */
[----:B------:R-:W-:Y:S02]  /*0c90*/  IMAD.X R3, RZ, RZ, ~R3, P0 ;  /* 0x000000ffff037224 */ /* 0x000fe400000e0e03 */
[----:B------:R-:W-:-:S04]  /*0ca0*/  IMAD.WIDE.U32 R10, R5, R26, R16 ;  /* 0x0000001a050a7225 */ /* 0x000fc800078e0010 */
[----:B------:R-:W2:Y:S01]  /*0cb0*/  LDC R20, c[0x0][0x608] ;  /* 0x00018200ff147b82 */ /* 0x000ea20000000800 */
[----:B------:R-:W-:Y:S02]  /*0cc0*/  IMAD R8, R3, R26, RZ ;  /* 0x0000001a03087224 */ /* 0x000fe400078e02ff */
[----:B------:R-:W-:Y:S02]  /*0cd0*/  IMAD.MOV.U32 R3, RZ, RZ, -0x1 ;  /* 0xffffffffff037424 */ /* 0x000fe400078e00ff */
[----:B------:R-:W-:-:S03]  /*0ce0*/  IMAD R5, R5, R27, R8 ;  /* 0x0000001b05057224 */ /* 0x000fc600078e0208 */
[----:B------:R-:W3:Y:S01]  /*0cf0*/  LDC R28, c[0x0][0x658] ;  /* 0x00019600ff1c7b82 */ /* 0x000ee20000000800 */
[----:B------:R-:W-:Y:S01]  /*0d00*/  IMAD.IADD R5, R11, 0x1, R5 ;  /* 0x000000010b057824 */ /* 0x000fe200078e0205 */
[----:B0-----:R-:W-:-:S04]  /*0d10*/  ISETP.NE.U32.AND P0, PT, R30, RZ, PT ;  /* 0x000000ff1e00720c */ /* 0x001fc80003f05070 */
[----:B------:R-:W-:Y:S02]  /*0d20*/  ISETP.NE.AND.EX P0, PT, R31, RZ, PT, P0 ;  /* 0x000000ff1f00720c */ /* 0x000fe40003f05300 */
[----:B------:R-:W0:Y:S01]  /*0d30*/  LDC R24, c[0x0][0x600] ;  /* 0x00018000ff187b82 */ /* 0x000e220000000800 */
[-CC-:B-1----:R-:W-:Y:S02]  /*0d40*/  SHF.R.U64 R14, R10, R12.reuse, R5.reuse ;  /* 0x0000000c0a0e7219 */ /* 0x182fe40000001205 */
[----:B------:R-:W-:-:S05]  /*0d50*/  SHF.R.U32.HI R5, RZ, R12, R5 ;  /* 0x0000000cff057219 */ /* 0x000fca0000011605 */
[----:B------:R-:W1:Y:S01]  /*0d60*/  LDC R15, c[0x0][0x648] ;  /* 0x00019200ff0f7b82 */ /* 0x000e620000000800 */
[-CC-:B--2---:R-:W-:Y:S02]  /*0d70*/  SHF.R.U64 R27, R14, R20.reuse, R5.reuse ;  /* 0x000000140e1b7219 */ /* 0x184fe40000001205 */
[----:B------:R-:W-:-:S05]  /*0d80*/  SHF.R.U32.HI R5, RZ, R20, R5 ;  /* 0x00000014ff057219 */ /* 0x000fca0000011605 */
[----:B------:R-:W2:Y:S01]  /*0d90*/  LDC R21, c[0x0][0x638] ;  /* 0x00018e00ff157b82 */ /* 0x000ea20000000800 */
[-CC-:B---3--:R-:W-:Y:S02]  /*0da0*/  SHF.R.U64 R20, R27, R28.reuse, R5.reuse ;  /* 0x0000001c1b147219 */ /* 0x188fe40000001205 */
[-C--:B------:R-:W-:Y:S02]  /*0db0*/  SHF.L.U32 R3, R3, R28.reuse, RZ ;  /* 0x0000001c03037219 */ /* 0x080fe400000006ff */
[----:B------:R-:W-:Y:S01]  /*0dc0*/  SHF.R.U32.HI R5, RZ, R28, R5 ;  /* 0x0000001cff057219 */ /* 0x000fe20000011605 */
[----:B------:R-:W-:Y:S01]  /*0dd0*/  IMAD.MOV.U32 R4, RZ, RZ, R20 ;  /* 0x000000ffff047224 */ /* 0x000fe200078e0014 */
[----:B------:R-:W-:Y:S01]  /*0de0*/  LOP3.LUT R12, RZ, R3, RZ, 0x33, !PT ;  /* 0x00000003ff0c7212 */ /* 0x000fe200078e33ff */
[----:B------:R-:W3:Y:S01]  /*0df0*/  LDC R25, c[0x0][0x610] ;  /* 0x00018400ff197b82 */ /* 0x000ee20000000800 */
[----:B------:R-:W-:Y:S05]  /*0e00*/  @!P0 BRA `(.L_x_11) ;  /* 0x0000000000288947 */ /* 0x000fea0003800000 */
[----:B------:R-:W4:Y:S02]  /*0e10*/  LDC R3, c[0x0][0x64c] ;  /* 0x00019300ff037b82 */ /* 0x000f240000000800 */
[----:B----4-:R-:W-:-:S05]  /*0e20*/  IADD3 R3, P0, R20, R3, RZ ;  /* 0x0000000314037210 */ /* 0x010fca0007f1e0ff */
        /* <DEDUP_REMOVED lines=8> */
.L_x_11:
[----:B-1----:R-:W-:Y:S01]  /*0eb0*/  SHF.R.U64 R4, R4, R15, R5 ;  /* 0x0000000f04047219 */ /* 0x002fe20000001205 */
[----:B0-----:R-:W-:Y:S01]  /*0ec0*/  VIADD R5, R24, 0xffffffff ;  /* 0xffffffff18057836 */ /* 0x001fe20000000000 */
[----:B------:R-:W-:Y:S02]  /*0ed0*/  SHF.L.U32 R3, R23, R28, RZ ;  /* 0x0000001c17037219 */ /* 0x000fe400000006ff */
[----:B------:R-:W-:Y:S01]  /*0ee0*/  LOP3.LUT R12, R27, R12, RZ, 0xc0, !PT ;  /* 0x0000000c1b0c7212 */ /* 0x000fe200078ec0ff */
[----:B------:R-:W-:Y:S01]  /*0ef0*/  IMAD.MOV R8, RZ, RZ, -R4 ;  /* 0x000000ffff087224 */ /* 0x000fe200078e0a04 */
[----:B------:R-:W-:-:S03]  /*0f00*/  SEL R7, R7, R22, !P1 ;  /* 0x0000001607077207 */ /* 0x000fc60004800000 */
[----:B------:R-:W-:Y:S01]  /*0f10*/  IMAD R12, R3, R4, R12 ;  /* 0x00000004030c7224 */ /* 0x000fe200078e020c */
[----:B------:R-:W-:Y:S01]  /*0f20*/  LOP3.LUT R4, R14, R5, RZ, 0xc0, !PT ;  /* 0x000000050e047212 */ /* 0x000fe200078ec0ff */
[----:B--2---:R-:W-:Y:S02]  /*0f30*/  IMAD R3, R8, R21, R20 ;  /* 0x0000001508037224 */ /* 0x004fe400078e0214 */
[----:B---3--:R-:W-:Y:S02]  /*0f40*/  IMAD R7, R12, R25, R7 ;  /* 0x000000190c077224 */ /* 0x008fe400078e0207 */
[----:B------:R-:W-:Y:S02]  /*0f50*/  IMAD.MOV.U32 R5, RZ, RZ, 0x1 ;  /* 0x00000001ff057424 */ /* 0x000fe400078e00ff */
[----:B------:R-:W-:-:S03]  /*0f60*/  IMAD R4, R3, R24, R4 ;  /* 0x0000001803047224 */ /* 0x000fc600078e0204 */
[----:B------:R-:W-:Y:S02]  /*0f70*/  PRMT R3, R5, 0x7610, R3 ;  /* 0x0000761005037816 */ /* 0x000fe40000000003 */
[----:B------:R-:W-:Y:S02]  /*0f80*/  SEL R98, R4, R7, !P1 ;  /* 0x0000000704627207 */ /* 0x000fe40004800000 */
[----:B------:R-:W-:-:S07]  /*0f90*/  SEL R99, R7, R4, !P1 ;  /* 0x0000000407637207 */ /* 0x000fce0004800000 */
.L_x_9:
[----:B------:R-:W-:-:S08]  /*0fa0*/  NOP ;  /* 0x0000000000007918 */ /* 0x000fd00000000000 */
[----:B------:R-:W0:Y:S02]  /*0fb0*/  USETMAXREG.TRY_ALLOC.CTAPOOL UP0, 0xe8 ;  /* 0x000000e8000079c8 */ /* 0x000e240008000600 */
[----:B0-----:R-:W-:-:S13]  /*0fc0*/  PLOP3.LUT P0, PT, PT, PT, UP0, 0x80, 0x0 ;  /* 0x000000000000781c */ /* 0x001fda0003f0f008 */
[----:B------:R-:W-:Y:S05]  /*0fd0*/  @!P0 BRA `(.L_x_9) ;  /* 0xfffffffc00f08947 */ /* 0x000fea000383ffff */
[----:B------:R-:W-:Y:S01]  /*0fe0*/  ULDC.64 UR4, c[0x0][0x598] ;  /* 0x0001660000047ab9 */ /* 0x000fe20000000a00 */
[----:B------:R-:W-:Y:S01]  /*0ff0*/  ULDC.64 UR38, c[0x0][0x208] ;  /* 0x0000820000267ab9 */ /* 0x000fe20000000a00 */
[----:B------:R-:W-:-:S04]  /*1000*/  ISETP.NE.U32.AND P0, PT, RZ, UR4, PT ;  /* 0x00000004ff007c0c */ /* 0x000fc8000bf05070 */
[----:B------:R-:W-:-:S13]  /*1010*/  ISETP.NE.AND.EX P0, PT, RZ, UR5, PT, P0 ;  /* 0x00000005ff007c0c */ /* 0x000fda000bf05300 */
[----:B------:R-:W-:Y:S05]  /*1020*/  @!P0 BRA `(.L_x_12) ;  /* 0x00000000001c8947 */ /* 0x000fea0003800000 */
[----:B------:R-:W0:Y:S02]  /*1030*/  LDC.64 R4, c[0x0][0x598] ;  /* 0x00016600ff047b82 */ /* 0x000e240000000a00 */
[----:B0-----:R-:W2:Y:S02]  /*1040*/  LDG.E.64 R4, desc[UR38][R4.64] ;  /* 0x0000002604047981 */ /* 0x001ea4000c1e1b00 */
[----:B--2---:R-:W-:-:S04]  /*1050*/  ISETP.NE.U32.AND P0, PT, R4, RZ, PT ;  /* 0x000000ff0400720c */ /* 0x004fc80003f05070 */
[----:B------:R-:W-:-:S13]  /*1060*/  ISETP.NE.AND.EX P0, PT, R5, RZ, PT, P0 ;  /* 0x000000ff0500720c */ /* 0x000fda0003f05300 */
[----:B------:R-:W-:Y:S05]  /*1070*/  @!P0 BRA `(.L_x_12) ;  /* 0x0000000000088947 */ /* 0x000fea0003800000 */
[----:B------:R0:W5:Y:S01]  /*1080*/  LD.E R89, desc[UR38][R4.64] ;  /* 0x0000002604597980 */ /* 0x000162000c101900 */
[----:B------:R-:W-:Y:S05]  /*1090*/  BRA `(.L_x_13) ;  /* 0x0000000000247947 */ /* 0x000fea0003800000 */
.L_x_12:
[----:B------:R-:W-:Y:S02]  /*10a0*/  ULDC.64 UR4, c[0x0][0x588] ;  /* 0x0001620000047ab9 */ /* 0x000fe40000000a00 */
[----:B------:R-:W-:-:S04]  /*10b0*/  ISETP.NE.U32.AND P0, PT, RZ, UR4, PT ;  /* 0x00000004ff007c0c */ /* 0x000fc8000bf05070 */
[----:B------:R-:W-:-:S13]  /*10c0*/  ISETP.NE.AND.EX P0, PT, RZ, UR5, PT, P0 ;  /* 0x00000005ff007c0c */ /* 0x000fda000bf05300 */
[----:B------:R-:W-:Y:S05]  /*10d0*/  @!P0 BRA `(.L_x_14) ;  /* 0x00000000000c8947 */ /* 0x000fea0003800000 */
[----:B------:R-:W0:Y:S02]  /*10e0*/  LDC.64 R4, c[0x0][0x588] ;  /* 0x00016200ff047b82 */ /* 0x000e240000000a00 */
[----:B0-----:R1:W5:Y:S01]  /*10f0*/  LDG.E R89, desc[UR38][R4.64] ;  /* 0x0000002604597981 */ /* 0x001362000c1e1900 */
[----:B------:R-:W-:Y:S05]  /*1100*/  BRA `(.L_x_13) ;  /* 0x0000000000087947 */ /* 0x000fea0003800000 */
.L_x_14:
[----:B------:R-:W-:Y:S02]  /*1110*/  ULDC UR4, c[0x0][0x580] ;  /* 0x0001600000047ab9 */ /* 0x000fe40000000800 */
[----:B------:R-:W-:-:S07]  /*1120*/  IMAD.U32 R89, RZ, RZ, UR4 ;  /* 0x00000004ff597e24 */ /* 0x000fce000f8e00ff */
.L_x_13:
[----:B------:R-:W-:Y:S02]  /*1130*/  ULDC.64 UR4, c[0x0][0x5a0] ;  /* 0x0001680000047ab9 */ /* 0x000fe40000000a00 */
[----:B------:R-:W-:-:S04]  /*1140*/  ISETP.NE.U32.AND P0, PT, RZ, UR4, PT ;  /* 0x00000004ff007c0c */ /* 0x000fc8000bf05070 */
[----:B------:R-:W-:-:S13]  /*1150*/  ISETP.NE.AND.EX P0, PT, RZ, UR5, PT, P0 ;  /* 0x00000005ff007c0c */ /* 0x000fda000bf05300 */
[----:B------:R-:W-:Y:S05]  /*1160*/  @!P0 BRA `(.L_x_15) ;  /* 0x00000000001c8947 */ /* 0x000fea0003800000 */
[----:B01----:R-:W0:Y:S02]  /*1170*/  LDC.64 R4, c[0x0][0x5a0] ;  /* 0x00016800ff047b82 */ /* 0x003e240000000a00 */
[----:B0-----:R-:W2:Y:S02]  /*1180*/  LDG.E.64 R4, desc[UR38][R4.64] ;  /* 0x0000002604047981 */ /* 0x001ea4000c1e1b00 */
[----:B--2---:R-:W-:-:S04]  /*1190*/  ISETP.NE.U32.AND P0, PT, R4, RZ, PT ;  /* 0x000000ff0400720c */ /* 0x004fc80003f05070 */
[----:B------:R-:W-:-:S13]  /*11a0*/  ISETP.NE.AND.EX P0, PT, R5, RZ, PT, P0 ;  /* 0x000000ff0500720c */ /* 0x000fda0003f05300 */
[----:B------:R-:W-:Y:S05]  /*11b0*/  @!P0 BRA `(.L_x_15) ;  /* 0x0000000000088947 */ /* 0x000fea0003800000 */
[----:B------:R0:W5:Y:S01]  /*11c0*/  LD.E R90, desc[UR38][R4.64] ;  /* 0x00000026045a7980 */ /* 0x000162000c101900 */
[----:B------:R-:W-:Y:S05]  /*11d0*/  BRA `(.L_x_16) ;  /* 0x0000000000247947 */ /* 0x000fea0003800000 */
.L_x_15:
[----:B------:R-:W-:Y:S02]  /*11e0*/  ULDC.64 UR4, c[0x0][0x590] ;  /* 0x0001640000047ab9 */ /* 0x000fe40000000a00 */
[----:B------:R-:W-:-:S04]  /*11f0*/  ISETP.NE.U32.AND P0, PT, RZ, UR4, PT ;  /* 0x00000004ff007c0c */ /* 0x000fc8000bf05070 */
[----:B------:R-:W-:-:S13]  /*1200*/  ISETP.NE.AND.EX P0, PT, RZ, UR5, PT, P0 ;  /* 0x00000005ff007c0c */ /* 0x000fda000bf05300 */
[----:B------:R-:W-:Y:S05]  /*1210*/  @!P0 BRA `(.L_x_17) ;  /* 0x00000000000c8947 */ /* 0x000fea0003800000 */
[----:B------:R-:W2:Y:S02]  /*1220*/  LDC.64 R90, c[0x0][0x590] ;  /* 0x00016400ff5a7b82 */ /* 0x000ea40000000a00 */
[----:B--2---:R2:W5:Y:S01]  /*1230*/  LDG.E R90, desc[UR38][R90.64] ;  /* 0x000000265a5a7981 */ /* 0x004562000c1e1900 */
[----:B------:R-:W-:Y:S05]  /*1240*/  BRA `(.L_x_16) ;  /* 0x0000000000087947 */ /* 0x000fea0003800000 */
.L_x_17:
[----:B------:R-:W-:Y:S02]  /*1250*/  ULDC UR4, c[0x0][0x584] ;  /* 0x0001610000047ab9 */ /* 0x000fe40000000800 */
[----:B------:R-:W-:-:S07]  /*1260*/  IMAD.U32 R90, RZ, RZ, UR4 ;  /* 0x00000004ff5a7e24 */ /* 0x000fce000f8e00ff */
.L_x_16:
[----:B------:R-:W-:-:S13]  /*1270*/  LOP3.LUT P0, RZ, R3, 0xff, RZ, 0xc0, !PT ;  /* 0x000000ff03ff7812 */ /* 0x000fda000780c0ff */
[----:B------:R-:W-:Y:S05]  /*1280*/  @!P0 EXIT ;  /* 0x000000000000894d */ /* 0x000fea0003800000 */
[----:B------:R-:W3:Y:S01]  /*1290*/  LDC R92, c[0x0][0x658] ;  /* 0x00019600ff5c7b82 */ /* 0x000ee20000000800 */
[----:B------:R-:W-:Y:S01]  /*12a0*/  ULDC.64 UR6, c[0x0][0x288] ;  /* 0x0000a20000067ab9 */ /* 0x000fe20000000a00 */
[----:B------:R-:W-:Y:S01]  /*12b0*/  LOP3.LUT R6, R6, 0x1, RZ, 0xc0, !PT ;  /* 0x0000000106067812 */ /* 0x000fe200078ec0ff */
[----:B------:R-:W-:Y:S01]  /*12c0*/  UIADD3 UR4, UR7, 0x3f, URZ ;  /* 0x0000003f07047890 */ /* 0x000fe2000fffe03f */
[----:B------:R-:W-:Y:S01]  /*12d0*/  SHF.R.U32.HI R3, RZ, 0x2, R93 ;  /* 0x00000002ff037819 */ /* 0x000fe2000001165d */
[----:B01----:R-:W-:Y:S01]  /*12e0*/  IMAD.MOV.U32 R5, RZ, RZ, -0x1 ;  /* 0xffffffffff057424 */ /* 0x003fe200078e00ff */
[----:B------:R-:W-:Y:S01]  /*12f0*/  SHF.R.U32.HI R0, RZ, 0x1, R0 ;  /* 0x00000001ff007819 */ /* 0x000fe20000011600 */
[----:B------:R-:W-:Y:S01]  /*1300*/  USHF.R.S32.HI UR5, URZ, 0x1f, UR4 ;  /* 0x0000001f3f057899 */ /* 0x000fe20008011404 */
[----:B------:R-:W-:Y:S01]  /*1310*/  IMAD.SHL.U32 R22, R6, 0x40, RZ ;  /* 0x0000004006167824 */ /* 0x000fe200078e00ff */
[----:B------:R-:W-:Y:S01]  /*1320*/  LOP3.LUT R3, R3, 0x7, RZ, 0xc0, !PT ;  /* 0x0000000703037812 */ /* 0x000fe200078ec0ff */
[----:B------:R-:W-:Y:S01]  /*1330*/  IMAD.MOV.U32 R7, RZ, RZ, 0x1 ;  /* 0x00000001ff077424 */ /* 0x000fe200078e00ff */
[----:B------:R-:W-:Y:S01]  /*1340*/  ULEA.HI UR5, UR5, UR4, URZ, 0x6 ;  /* 0x0000000405057291 */ /* 0x000fe2000f8f303f */
[----:B------:R-:W-:Y:S01]  /*1350*/  LOP3.LUT R0, R0, 0x30, RZ, 0xc0, !PT ;  /* 0x0000003000007812 */ /* 0x000fe200078ec0ff */
[----:B------:R-:W-:Y:S01]  /*1360*/  IMAD.U32 R4, RZ, RZ, UR6 ;  /* 0x00000006ff047e24 */ /* 0x000fe2000f8e00ff */
[--C-:B------:R-:W-:Y:S01]  /*1370*/  LOP3.LUT R22, R22, 0x40, R3.reuse, 0xe2, !PT ;  /* 0x0000004016167812 */ /* 0x100fe200078ee203 */
[----:B------:R-:W-:Y:S01]  /*1380*/  USHF.R.S32.HI UR43, URZ, 0x6, UR5 ;  /* 0x000000063f2b7899 */ /* 0x000fe20008011405 */
[-C--:B------:R-:W-:Y:S01]  /*1390*/  IADD3 R3, RZ, -R0.reuse, -R3 ;  /* 0x80000000ff037210 */ /* 0x080fe20007ffe803 */
[----:B------:R-:W-:Y:S01]  /*13a0*/  ULDC UR4, c[0x0][0x284] ;  /* 0x0000a10000047ab9 */ /* 0x000fe20000000800 */
[C---:B--2---:R-:W-:Y:S01]  /*13b0*/  LOP3.LUT R91, R93.reuse, 0x3, RZ, 0xc0, !PT ;  /* 0x000000035d5b7812 */ /* 0x044fe200078ec0ff */
[----:B------:R-:W-:Y:S01]  /*13c0*/  UISETP.LT.AND UP0, UPT, UR43, 0x1, UPT ;  /* 0x000000012b00788c */ /* 0x000fe2000bf01270 */
[----:B------:R-:W-:Y:S01]  /*13d0*/  LOP3.LUT R94, R93, 0x80, RZ, 0xc0, !PT ;  /* 0x000000805d5e7812 */ /* 0x000fe200078ec0ff */
[----:B------:R-:W-:Y:S01]  /*13e0*/  IMAD R3, R6, -0x40, R3 ;  /* 0xffffffc006037824 */ /* 0x000fe200078e0203 */
[----:B------:R-:W-:Y:S01]  /*13f0*/  LOP3.LUT R22, R22, R0, RZ, 0xfc, !PT ;  /* 0x0000000016167212 */ /* 0x000fe200078efcff */
[----:B------:R-:W-:Y:S01]  /*1400*/  USEL UR44, UR43, 0x1, UP0 ;  /* 0x000000012b2c7887 */ /* 0x000fe20008000000 */
[-C--:B---3--:R-:W-:Y:S01]  /*1410*/  SHF.L.U32 R5, R5, R92.reuse, RZ ;  /* 0x0000005c05057219 */ /* 0x088fe200000006ff */
[----:B------:R-:W-:Y:S01]  /*1420*/  IMAD R91, R91, -0x2, R4 ;  /* 0xfffffffe5b5b7824 */ /* 0x000fe200078e0204 */
[----:B------:R-:W-:Y:S01]  /*1430*/  SHF.L.U32 R92, R7, R92, RZ ;  /* 0x0000005c075c7219 */ /* 0x000fe200000006ff */
[----:B------:R-:W-:Y:S01]  /*1440*/  IMAD.SHL.U32 R93, R93, 0x2, RZ ;  /* 0x000000025d5d7824 */ /* 0x000fe200078e00ff */
[----:B------:R-:W-:Y:S01]  /*1450*/  SHF.R.U32.HI R94, RZ, 0x7, R94 ;  /* 0x00000007ff5e7819 */ /* 0x000fe2000001165e */
[----:B------:R-:W-:Y:S01]  /*1460*/  VIADD R96, R3, UR4 ;  /* 0x0000000403607c36 */ /* 0x000fe20008000000 */
[----:B------:R-:W-:Y:S01]  /*1470*/  LOP3.LUT R95, RZ, R5, RZ, 0x33, !PT ;  /* 0x00000005ff5f7212 */ /* 0x000fe200078e33ff */
[----:B------:R-:W-:Y:S01]  /*1480*/  IMAD.MOV.U32 R23, RZ, RZ, RZ ;  /* 0x000000ffff177224 */ /* 0x000fe200078e00ff */
[----:B------:R-:W-:Y:S01]  /*1490*/  UIADD3 UR44, UR43, -UR44, URZ ;  /* 0x8000002c2b2c7290 */ /* 0x000fe2000fffe03f */
[----:B------:R-:W-:Y:S01]  /*14a0*/  UMOV UR40, URZ ;  /* 0x0000003f00287c82 */ /* 0x000fe20008000000 */
[----:B------:R-:W-:-:S10]  /*14b0*/  UMOV UR41, URZ ;  /* 0x0000003f00297c82 */ /* 0x000fd40008000000 */
.L_x_167:
[----:B0-----:R-:W0:Y:S01]  /*14c0*/  SHFL.IDX PT, R0, R94, RZ, 0x1f ;  /* 0x00001fff5e007589 */ /* 0x001e2200000e0000 */
[----:B-1----:R-:W1:Y:S01]  /*14d0*/  S2UR UR7, SR_CgaCtaId ;  /* 0x00000000000779c3 */ /* 0x002e620000008800 */
[----:B------:R-:W-:Y:S01]  /*14e0*/  UMOV UR6, 0x400 ;  /* 0x0000040000067882 */ /* 0x000fe20000000000 */
[----:B0-----:R-:W-:Y:S01]  /*14f0*/  R2UR UR4, R0 ;  /* 0x00000000000472ca */ /* 0x001fe200000e0000 */
[----:B-1----:R-:W-:-:S12]  /*1500*/  ULEA UR6, UR7, UR6, 0x18 ;  /* 0x0000000607067291 */ /* 0x002fd8000f8ec03f */
[----:B------:R-:W-:-:S04]  /*1510*/  ULEA.HI UR5, UR4, UR4, URZ, 0x1 ;  /* 0x0000000404057291 */ /* 0x000fc8000f8f083f */
[----:B------:R-:W-:-:S04]  /*1520*/  ULOP3.LUT UR5, UR5, 0xffffe, URZ, 0xc0, !UPT ;  /* 0x000ffffe05057892 */ /* 0x000fc8000f8ec03f */
[----:B------:R-:W-:-:S03]  /*1530*/  UIADD3 UR5, UR4, -UR5, URZ ;  /* 0x8000000504057290 */ /* 0x000fc6000fffe03f */
[----:B------:R-:W-:Y:S01]  /*1540*/  ULDC UR4, c[0x0][0x28c] ;  /* 0x0000a30000047ab9 */ /* 0x000fe20000000800 */
[----:B------:R-:W-:Y:S01]  /*1550*/  ULEA UR5, UR5, UR6, 0xc ;  /* 0x0000000605057291 */ /* 0x000fe2000f8e603f */
[----:B------:R-:W-:-:S03]  /*1560*/  ISETP.LT.AND P0, PT, RZ, UR4, PT ;  /* 0x00000004ff007c0c */ /* 0x000fc6000bf01270 */
[----:B------:R-:W-:-:S04]  /*1570*/  UIADD3 UR5, UR5, 0x180, URZ ;  /* 0x0000018005057890 */ /* 0x000fc8000fffe03f */
[----:B------:R-:W-:-:S04]  /*1580*/  USHF.R.U32.HI UR5, URZ, 0x4, UR5 ;  /* 0x000000043f057899 */ /* 0x000fc80008011605 */
[----:B------:R-:W-:-:S04]  /*1590*/  ULOP3.LUT UR5, UR5, 0x3fff, URZ, 0xc0, !UPT ;  /* 0x00003fff05057892 */ /* 0x000fc8000f8ec03f */
[----:B------:R-:W-:Y:S01]  /*15a0*/  ULOP3.LUT UR45, UR5, 0x10000, URZ, 0xfc, !UPT ;  /* 0x00010000052d7892 */ /* 0x000fe2000f8efc3f */
[----:B--2-4-:R-:W-:Y:S11]  /*15b0*/  @P0 BRA `(.L_x_18) ;  /* 0x0000000000400947 */ /* 0x014ff60003800000 */
[----:B------:R-:W-:Y:S01]  /*15c0*/  MOV R0, 0x0 ;  /* 0x0000000000007802 */ /* 0x000fe20000000f00 */
[----:B------:R-:W-:Y:S01]  /*15d0*/  ULDC.64 UR4, c[0x4][0x68] ;  /* 0x01001a0000047ab9 */ /* 0x000fe20000000a00 */
[----:B------:R-:W-:Y:S01]  /*15e0*/  ULDC.64 UR6, c[0x4][0x8] ;  /* 0x0100020000067ab9 */ /* 0x000fe20000000a00 */
[----:B------:R-:W-:Y:S01]  /*15f0*/  IMAD.U32 R4, RZ, RZ, UR4 ;  /* 0x00000004ff047e24 */ /* 0x000fe2000f8e00ff */
[----:B------:R0:W1:Y:S01]  /*1600*/  LDC.64 R14, c[0x4][R0] ;  /* 0x01000000000e7b82 */ /* 0x0000620000000a00 */
[----:B------:R-:W-:Y:S01]  /*1610*/  IMAD.U32 R5, RZ, RZ, UR5 ;  /* 0x00000005ff057e24 */ /* 0x000fe2000f8e00ff */
[----:B------:R-:W-:Y:S01]  /*1620*/  ULDC.64 UR4, c[0x4][0x70] ;  /* 0x01001c0000047ab9 */ /* 0x000fe20000000a00 */
[----:B------:R-:W-:Y:S02]  /*1630*/  IMAD.U32 R10, RZ, RZ, UR6 ;  /* 0x00000006ff0a7e24 */ /* 0x000fe4000f8e00ff */
[----:B------:R-:W-:Y:S02]  /*1640*/  IMAD.U32 R6, RZ, RZ, UR4 ;  /* 0x00000004ff067e24 */ /* 0x000fe4000f8e00ff */
[----:B------:R-:W-:-:S02]  /*1650*/  IMAD.U32 R7, RZ, RZ, UR5 ;  /* 0x00000005ff077e24 */ /* 0x000fc4000f8e00ff */
[----:B------:R-:W-:Y:S02]  /*1660*/  IMAD.U32 R11, RZ, RZ, UR7 ;  /* 0x00000007ff0b7e24 */ /* 0x000fe4000f8e00ff */
[----:B------:R-:W-:Y:S02]  /*1670*/  IMAD.MOV.U32 R8, RZ, RZ, 0x1e1 ;  /* 0x000001e1ff087424 */ /* 0x000fe400078e00ff */
[----:B------:R-:W-:Y:S02]  /*1680*/  IMAD.MOV.U32 R12, RZ, RZ, 0x1 ;  /* 0x00000001ff0c7424 */ /* 0x000fe400078e00ff */
[----:B0-----:R-:W-:-:S07]  /*1690*/  IMAD.MOV.U32 R13, RZ, RZ, RZ ;  /* 0x000000ffff0d7224 */ /* 0x001fce00078e00ff */
[----:B------:R-:W-:-:S07]  /*16a0*/  LEPC R20, `(.L_x_18) ;  /* 0x000000001014794e */ /* 0x000fce0000000000 */
[----:B-1---5:R-:W-:Y:S05]  /*16b0*/  CALL.ABS.NOINC R14 ;  /* 0x000000000e007343 */ /* 0x022fea0003c00000 */
.L_x_18:
[----:B------:R-:W-:-:S04]  /*16c0*/  LOP3.LUT R0, R18, 0x1, RZ, 0xfc, !PT ;  /* 0x0000000112007812 */ /* 0x000fc800078efcff */
[----:B------:R-:W-:-:S13]  /*16d0*/  ISETP.NE.AND P0, PT, R0, 0x3, PT ;  /* 0x000000030000780c */ /* 0x000fda0003f05270 */
[----:B------:R-:W-:Y:S05]  /*16e0*/  @!P0 BRA `(.L_x_19) ;  /* 0x0000000000048947 */ /* 0x000fea0003800000 */
[----:B------:R-:W-:Y:S01]  /*16f0*/  BPT.TRAP 0x1 ;  /* 0x000000040000795c */ /* 0x000fe20000300000 */
.L_x_19:
[----:B------:R-:W0:Y:S01]  /*1700*/  S2UR UR5, SR_CgaCtaId ;  /* 0x00000000000579c3 */ /* 0x000e220000008800 */
[----:B------:R-:W-:Y:S01]  /*1710*/  UMOV UR4, 0x400 ;  /* 0x0000040000047882 */ /* 0x000fe20000000000 */
[----:B------:R-:W-:Y:S02]  /*1720*/  IMAD.U32 R0, RZ, RZ, UR40 ;  /* 0x00000028ff007e24 */ /* 0x000fe4000f8e00ff */
[----:B------:R-:W-:-:S03]  /*1730*/  IMAD.U32 R3, RZ, RZ, UR41 ;  /* 0x00000029ff037e24 */ /* 0x000fc6000f8e00ff */
[----:B------:R-:W-:Y:S01]  /*1740*/  SHF.L.U32 R0, R0, 0x1f, RZ ;  /* 0x0000001f00007819 */ /* 0x000fe200000006ff */
[----:B0-----:R-:W-:-:S06]  /*1750*/  ULEA UR4, UR5, UR4, 0x18 ;  /* 0x0000000405047291 */ /* 0x001fcc000f8ec03f */
[----:B------:R-:W-:-:S04]  /*1760*/  IMAD.U32 R6, RZ, RZ, UR4 ;  /* 0x00000004ff067e24 */ /* 0x000fc8000f8e00ff */
[----:B------:R-:W-:-:S04]  /*1770*/  IMAD R3, R3, 0x8, R6 ;  /* 0x0000000803037824 */ /* 0x000fc800078e0206 */
[----:B------:R0:W1:Y:S01]  /*1780*/  SYNCS.PHASECHK.TRANS64.TRYWAIT P1, [R3+URZ], R0 ;  /* 0x00000000030075a7 */ /* 0x000062000802017f */
[----:B------:R-:W-:Y:S05]  /*1790*/  @!P0 BRA `(.L_x_20) ;  /* 0x0000000000048947 */ /* 0x000fea0003800000 */
[----:B------:R-:W-:Y:S01]  /*17a0*/  BPT.TRAP 0x1 ;  /* 0x000000040000795c */ /* 0x000fe20000300000 */
.L_x_20:
[----:B------:R-:W-:-:S05]  /*17b0*/  IMAD.U32 R4, RZ, RZ, UR44 ;  /* 0x0000002cff047e24 */ /* 0x000fca000f8e00ff */
[----:B------:R-:W-:Y:S01]  /*17c0*/  ISETP.GE.AND P2, PT, R4, 0x1, PT ;  /* 0x000000010400780c */ /* 0x000fe20003f46270 */
[----:B-1----:R-:W-:-:S12]  /*17d0*/  @P1 BRA `(.L_x_21) ;  /* 0x0000000000081947 */ /* 0x002fd80003800000 */
[----:B------:R-:W1:Y:S02]  /*17e0*/  SYNCS.PHASECHK.TRANS64.TRYWAIT P1, [R3+URZ], R0 ;  /* 0x00000000030075a7 */ /* 0x000e64000802017f */
[----:B-1----:R-:W-:Y:S05]  /*17f0*/  @!P1 BRA `(.L_x_22) ;  /* 0x0000005c00389947 */ /* 0x002fea0003800000 */
.L_x_21:
[----:B------:R-:W-:Y:S05]  /*1800*/  WARPSYNC.ALL ;  /* 0x0000000000007948 */ /* 0x000fea0003800000 */
[----:B------:R-:W-:Y:S01]  /*1810*/  R2UR UR4, R6 ;  /* 0x00000000060472ca */ /* 0x000fe200000e0000 */
[----:B------:R-:W-:Y:S01]  /*1820*/  ULEA UR6, UR41, UR45, 0xa ;  /* 0x0000002d29067291 */ /* 0x000fe2000f8e503f */
[----:B------:R-:W-:Y:S01]  /*1830*/  WARPGROUP.ARRIVE ;  /* 0x00000000000079c5 */ /* 0x000fe20000000000 */
[----:B------:R-:W-:Y:S01]  /*1840*/  UMOV UR9, 0x80000020 ;  /* 0x8000002000097882 */ /* 0x000fe20000000000 */
[----:B------:R-:W-:Y:S01]  /*1850*/  UMOV UR11, 0x80000020 ;  /* 0x80000020000b7882 */ /* 0x000fe20000000000 */
[----:B------:R-:W-:-:S03]  /*1860*/  UIADD3 UR7, UR6, 0x200, URZ ;  /* 0x0000020006077890 */ /* 0x000fc6000fffe03f */
[----:B------:R-:W-:-:S05]  /*1870*/  UMOV UR8, UR6 ;  /* 0x0000000600087c82 */ /* 0x000fca0008000000 */
[----:B------:R-:W-:-:S04]  /*1880*/  UIADD3 UR4, UR4, 0x2c180, URZ ;  /* 0x0002c18004047890 */ /* 0x000fc8000fffe03f */
[----:B------:R-:W-:-:S04]  /*1890*/  USHF.R.U32.HI UR4, URZ, 0x4, UR4 ;  /* 0x000000043f047899 */ /* 0x000fc80008011604 */
[----:B------:R-:W-:-:S04]  /*18a0*/  ULOP3.LUT UR4, UR4, 0x3fff, URZ, 0xc0, !UPT ;  /* 0x00003fff04047892 */ /* 0x000fc8000f8ec03f */
[----:B------:R-:W-:-:S04]  /*18b0*/  ULOP3.LUT UR4, UR4, 0x10000, URZ, 0xfc, !UPT ;  /* 0x0001000004047892 */ /* 0x000fc8000f8efc3f */
[----:B------:R-:W-:-:S07]  /*18c0*/  ULEA UR5, UR41, UR4, 0x8 ;  /* 0x0000000429057291 */ /* 0x000fce000f8e403f */
[----:B------:R-:W-:Y:S02]  /*18d0*/  UMOV UR10, UR5 ;  /* 0x00000005000a7c82 */ /* 0x000fe40008000000 */
[----:B------:R-:W-:Y:S01]  /*18e0*/  IGMMA.64x64x32.S8.S8 R56, gdesc[UR8], RZ, !UPT, gsb0 ;  /* 0x01e00000083879f1 */ /* 0x000fe2000c0410ff */
[----:B------:R-:W-:Y:S01]  /*18f0*/  UMOV UR8, UR7 ;  /* 0x0000000700087c82 */ /* 0x000fe20008000000 */
[----:B------:R-:W-:Y:S01]  /*1900*/  UMOV UR9, 0x80000020 ;  /* 0x8000002000097882 */ /* 0x000fe20000000000 */
[----:B------:R-:W-:Y:S02]  /*1910*/  WARPGROUP.DEPBAR.LE gsb0, 0x0 ;  /* 0x00008000000079c5 */ /* 0x000fe40000010000 */
[----:B------:R-:W-:-:S06]  /*1920*/  WARPGROUP.ARRIVE ;  /* 0x00000000000079c5 */ /* 0x000fcc0000000000 */
[----:B------:R-:W-:Y:S01]  /*1930*/  IGMMA.64x64x32.S8.S8 R24, gdesc[UR8], RZ, !UPT, gsb0 ;  /* 0x01e00000081879f1 */ /* 0x000fe2000c0410ff */
[----:B------:R-:W-:Y:S02]  /*1940*/  UIADD3 UR8, UR6, 0x2, URZ ;  /* 0x0000000206087890 */ /* 0x000fe4000fffe03f */
[----:B------:R-:W-:Y:S01]  /*1950*/  UIADD3 UR10, UR5, 0x2, URZ ;  /* 0x00000002050a7890 */ /* 0x000fe2000fffe03f */
[----:B------:R-:W-:Y:S01]  /*1960*/  UMOV UR9, 0x80000020 ;  /* 0x8000002000097882 */ /* 0x000fe20000000000 */
[----:B------:R-:W-:Y:S01]  /*1970*/  UMOV UR11, 0x80000020 ;  /* 0x80000020000b7882 */ /* 0x000fe20000000000 */
[----:B------:R-:W-:Y:S01]  /*1980*/  UIADD3 UR6, UR6, 0x202, URZ ;  /* 0x0000020206067890 */ /* 0x000fe2000fffe03f */
[----:B------:R-:W-:Y:S02]  /*1990*/  WARPGROUP.DEPBAR.LE gsb0, 0x0 ;  /* 0x00008000000079c5 */ /* 0x000fe40000010000 */
[----:B------:R-:W-:-:S06]  /*19a0*/  WARPGROUP.ARRIVE ;  /* 0x00000000000079c5 */ /* 0x000fcc0000000000 */
[----:B------:R-:W-:Y:S01]  /*19b0*/  IGMMA.64x64x32.S8.S8 R56, gdesc[UR8], R56, gsb0 ;  /* 0x01e00000083879f1 */ /* 0x000fe20008041038 */
[----:B------:R-:W-:Y:S01]  /*19c0*/  UMOV UR8, UR6 ;  /* 0x0000000600087c82 */ /* 0x000fe20008000000 */
[----:B------:R-:W-:Y:S01]  /*19d0*/  UMOV UR9, 0x80000020 ;  /* 0x8000002000097882 */ /* 0x000fe20000000000 */
[----:B------:R-:W-:Y:S02]  /*19e0*/  WARPGROUP.DEPBAR.LE gsb0, 0x0 ;  /* 0x00008000000079c5 */ /* 0x000fe40000010000 */
[----:B------:R-:W-:-:S06]  /*19f0*/  WARPGROUP.ARRIVE ;  /* 0x00000000000079c5 */ /* 0x000fcc0000000000 */
[----:B------:R-:W-:Y:S03]  /*1a00*/  IGMMA.64x64x32.S8.S8 R24, gdesc[UR8], R24, gsb0 ;  /* 0x01e00000081879f1 */ /* 0x000fe60008041018 */
[----:B------:R-:W-:Y:S02]  /*1a10*/  WARPGROUP.DEPBAR.LE gsb0, 0x0 ;  /* 0x00008000000079c5 */ /* 0x000fe40000010000 */
[----:B------:R-:W-:Y:S05]  /*1a20*/  @!P2 BRA `(.L_x_23) ;  /* 0x000000040020a947 */ /* 0x000fea0003800000 */
[----:B------:R-:W-:Y:S01]  /*1a30*/  UIADD3 UR5, UR41, 0x1, URZ ;  /* 0x0000000129057890 */ /* 0x000fe2000fffe03f */
[----:B01----:R-:W-:Y:S02]  /*1a40*/  IMAD.U32 R0, RZ, RZ, UR44 ;  /* 0x0000002cff007e24 */ /* 0x003fe4000f8e00ff */
[----:B------:R-:W-:Y:S01]  /*1a50*/  IMAD.U32 R3, RZ, RZ, UR41 ;  /* 0x00000029ff037e24 */ /* 0x000fe2000f8e00ff */
[----:B------:R-:W-:-:S04]  /*1a60*/  UISETP.NE.AND UP0, UPT, UR5, 0xb, UPT ;  /* 0x0000000b0500788c */ /* 0x000fc8000bf05270 */
[----:B------:R-:W-:Y:S02]  /*1a70*/  USEL UR6, URZ, 0x1, UP0 ;  /* 0x000000013f067887 */ /* 0x000fe40008000000 */
[----:B------:R-:W-:Y:S02]  /*1a80*/  USEL UR5, UR5, URZ, UP0 ;  /* 0x0000003f05057287 */ /* 0x000fe40008000000 */
[----:B------:R-:W-:-:S06]  /*1a90*/  ULOP3.LUT UR6, UR40, UR6, URZ, 0x3c, !UPT ;  /* 0x0000000628067292 */ /* 0x000fcc000f8e3c3f */
[----:B------:R-:W-:-:S07]  /*1aa0*/  IMAD.U32 R7, RZ, RZ, UR6 ;  /* 0x00000006ff077e24 */ /* 0x000fce000f8e00ff */
.L_x_30:
[----:B------:R-:W-:Y:S05]  /*1ab0*/  @!P0 BRA `(.L_x_24) ;  /* 0x0000000000048947 */ /* 0x000fea0003800000 */
[----:B------:R-:W-:Y:S01]  /*1ac0*/  BPT.TRAP 0x1 ;  /* 0x000000040000795c */ /* 0x000fe20000300000 */
.L_x_24:
[----:B------:R-:W0:Y:S01]  /*1ad0*/  S2UR UR7, SR_CgaCtaId ;  /* 0x00000000000779c3 */ /* 0x000e220000008800 */
[----:B------:R-:W-:Y:S01]  /*1ae0*/  UMOV UR6, 0x400 ;  /* 0x0000040000067882 */ /* 0x000fe20000000000 */
[----:B------:R-:W-:Y:S01]  /*1af0*/  IMAD.U32 R5, RZ, RZ, UR5 ;  /* 0x00000005ff057e24 */ /* 0x000fe2000f8e00ff */
[----:B------:R-:W-:Y:S01]  /*1b00*/  SHF.L.U32 R4, R7, 0x1f, RZ ;  /* 0x0000001f07047819 */ /* 0x000fe200000006ff */
[----:B0-----:R-:W-:-:S06]  /*1b10*/  ULEA UR6, UR7, UR6, 0x18 ;  /* 0x0000000607067291 */ /* 0x001fcc000f8ec03f */
[----:B------:R-:W-:-:S04]  /*1b20*/  IMAD.U32 R6, RZ, RZ, UR6 ;  /* 0x00000006ff067e24 */ /* 0x000fc8000f8e00ff */
[----:B------:R-:W-:-:S04]  /*1b30*/  IMAD R5, R5, 0x8, R6 ;  /* 0x0000000805057824 */ /* 0x000fc800078e0206 */
[----:B------:R0:W1:Y:S01]  /*1b40*/  SYNCS.PHASECHK.TRANS64.TRYWAIT P1, [R5+URZ], R4 ;  /* 0x00000004050075a7 */ /* 0x000062000802017f */
[----:B------:R-:W-:Y:S05]  /*1b50*/  @!P0 BRA `(.L_x_25) ;  /* 0x0000000000048947 */ /* 0x000fea0003800000 */
[----:B------:R-:W-:Y:S01]  /*1b60*/  BPT.TRAP 0x1 ;  /* 0x000000040000795c */ /* 0x000fe20000300000 */
.L_x_25:
[----:B-1----:R-:W-:Y:S05]  /*1b70*/  @P1 BRA `(.L_x_26) ;  /* 0x0000000000081947 */ /* 0x002fea0003800000 */
[----:B------:R-:W1:Y:S02]  /*1b80*/  SYNCS.PHASECHK.TRANS64.TRYWAIT P1, [R5+URZ], R4 ;  /* 0x00000004050075a7 */ /* 0x000e64000802017f */
[----:B-1----:R-:W-:Y:S05]  /*1b90*/  @!P1 BRA `(.L_x_27) ;  /* 0x0000005800649947 */ /* 0x002fea0003800000 */
.L_x_26:
[----:B------:R-:W-:Y:S01]  /*1ba0*/  ULEA UR6, UR5, UR4, 0x8 ;  /* 0x0000000405067291 */ /* 0x000fe2000f8e403f */
[----:B------:R-:W-:Y:S01]  /*1bb0*/  WARPGROUP.ARRIVE ;  /* 0x00000000000079c5 */ /* 0x000fe20000000000 */
[----:B------:R-:W-:Y:S01]  /*1bc0*/  ULEA UR7, UR5, UR45, 0xa ;  /* 0x0000002d05077291 */ /* 0x000fe2000f8e503f */
[----:B------:R-:W-:Y:S01]  /*1bd0*/  UMOV UR11, 0x80000020 ;  /* 0x80000020000b7882 */ /* 0x000fe20000000000 */
[----:B------:R-:W-:Y:S02]  /*1be0*/  UMOV UR9, 0x80000020 ;  /* 0x8000002000097882 */ /* 0x000fe40000000000 */
[----:B------:R-:W-:Y:S01]  /*1bf0*/  UIADD3 UR12, UR7, 0x200, URZ ;  /* 0x00000200070c7890 */ /* 0x000fe2000fffe03f */
[----:B------:R-:W-:Y:S02]  /*1c00*/  UMOV UR10, UR6 ;  /* 0x00000006000a7c82 */ /* 0x000fe40008000000 */
[----:B------:R-:W-:Y:S02]  /*1c10*/  UMOV UR8, UR7 ;  /* 0x0000000700087c82 */ /* 0x000fe40008000000 */
[----:B------:R-:W-:Y:S01]  /*1c20*/  IGMMA.64x64x32.S8.S8 R56, gdesc[UR8], R56, gsb0 ;  /* 0x01e00000083879f1 */ /* 0x000fe20008041038 */
[----:B------:R-:W-:Y:S01]  /*1c30*/  UMOV UR9, 0x80000020 ;  /* 0x8000002000097882 */ /* 0x000fe20000000000 */
[----:B------:R-:W-:Y:S01]  /*1c40*/  UMOV UR8, UR12 ;  /* 0x0000000c00087c82 */ /* 0x000fe20008000000 */
[----:B------:R-:W-:-:S02]  /*1c50*/  WARPGROUP.DEPBAR.LE gsb0, 0x0 ;  /* 0x00008000000079c5 */ /* 0x000fc40000010000 */
[----:B------:R-:W-:-:S06]  /*1c60*/  WARPGROUP.ARRIVE ;  /* 0x00000000000079c5 */ /* 0x000fcc0000000000 */
[----:B------:R-:W-:Y:S01]  /*1c70*/  IGMMA.64x64x32.S8.S8 R24, gdesc[UR8], R24, gsb0 ;  /* 0x01e00000081879f1 */ /* 0x000fe20008041018 */
        /* <DEDUP_REMOVED lines=15> */
[----:B------:R-:W-:Y:S01]  /*1d70*/  BPT.TRAP 0x1 ;  /* 0x000000040000795c */ /* 0x000fe20000300000 */
.L_x_28:
[----:B------:R-:W-:-:S13]  /*1d80*/  ISETP.NE.AND P1, PT, R109, RZ, PT ;  /* 0x000000ff6d00720c */ /* 0x000fda0003f25270 */
[----:B01----:R-:W-:-:S04]  /*1d90*/  @P1 IMAD R4, R3, 0x8, R6 ;  /* 0x0000000803041824 */ /* 0x003fc800078e0206 */
[----:B------:R-:W-:-:S05]  /*1da0*/  @P1 VIADD R4, R4, 0x58 ;  /* 0x0000005804041836 */ /* 0x000fca0000000000 */
[----:B------:R-:W-:-:S04]  /*1db0*/  @P1 PRMT R4, R19, 0x654, R4 ;  /* 0x0000065413041816 */ /* 0x000fc80000000004 */
[----:B------:R0:W-:Y:S01]  /*1dc0*/  @P1 SYNCS.ARRIVE.TRANS64.RED.A1T0 RZ, [R4+URZ], RZ ;  /* 0x000000ff04ff19a7 */ /* 0x0001e2000810043f */
[----:B------:R-:W-:-:S13]  /*1dd0*/  ISETP.GT.U32.AND P1, PT, R18, 0x1, PT ;  /* 0x000000011200780c */ /* 0x000fda0003f24070 */
[----:B0-----:R-:W-:Y:S05]  /*1de0*/  @P1 BRA `(.L_x_29) ;  /* 0x0000000000041947 */ /* 0x001fea0003800000 */
[----:B------:R-:W-:Y:S01]  /*1df0*/  BPT.TRAP 0x1 ;  /* 0x000000040000795c */ /* 0x000fe20000300000 */
.L_x_29:
[----:B------:R-:W-:Y:S01]  /*1e00*/  UIADD3 UR5, UR5, 0x1, URZ ;  /* 0x0000000105057890 */ /* 0x000fe2000fffe03f */
[C---:B------:R-:W-:Y:S01]  /*1e10*/  ISETP.GT.AND P2, PT, R0.reuse, 0x1, PT ;  /* 0x000000010000780c */ /* 0x040fe20003f44270 */
[----:B------:R-:W-:Y:S02]  /*1e20*/  VIADD R3, R3, 0x1 ;  /* 0x0000000103037836 */ /* 0x000fe40000000000 */
[----:B------:R-:W-:Y:S01]  /*1e30*/  UISETP.NE.AND UP0, UPT, UR5, 0xb, UPT ;  /* 0x0000000b0500788c */ /* 0x000fe2000bf05270 */
[----:B------:R-:W-:Y:S02]  /*1e40*/  VIADD R0, R0, 0xffffffff ;  /* 0xffffffff00007836 */ /* 0x000fe40000000000 */
[C---:B------:R-:W-:Y:S01]  /*1e50*/  ISETP.NE.AND P1, PT, R3.reuse, 0xb, PT ;  /* 0x0000000b0300780c */ /* 0x040fe20003f25270 */
[----:B------:R-:W-:Y:S02]  /*1e60*/  USEL UR6, URZ, 0x1, UP0 ;  /* 0x000000013f067887 */ /* 0x000fe40008000000 */
[----:B------:R-:W-:Y:S01]  /*1e70*/  USEL UR5, UR5, URZ, UP0 ;  /* 0x0000003f05057287 */ /* 0x000fe20008000000 */
[----:B------:R-:W-:-:S03]  /*1e80*/  SEL R3, R3, RZ, P1 ;  /* 0x000000ff03037207 */ /* 0x000fc60000800000 */
[----:B------:R-:W-:Y:S01]  /*1e90*/  LOP3.LUT R7, R7, UR6, RZ, 0x3c, !PT ;  /* 0x0000000607077c12 */ /* 0x000fe2000f8e3cff */
[----:B------:R-:W-:Y:S07]  /*1ea0*/  @P2 BRA `(.L_x_30) ;  /* 0xfffffffc00002947 */ /* 0x000fee000383ffff */
.L_x_23:
[----:B01----:R-:W0:Y:S02]  /*1eb0*/  LDC R0, c[0x0][0x28c] ;  /* 0x0000a300ff007b82 */ /* 0x003e240000000800 */
[----:B0-----:R-:W-:-:S13]  /*1ec0*/  ISETP.GE.AND P1, PT, R0, 0x1, PT ;  /* 0x000000010000780c */ /* 0x001fda0003f26270 */
[----:B------:R-:W-:Y:S05]  /*1ed0*/  @!P1 BRA `(.L_x_31) ;  /* 0x0000000000449947 */ /* 0x000fea0003800000 */
[----:B------:R-:W-:Y:S05]  /*1ee0*/  @!P0 BRA `(.L_x_32) ;  /* 0x0000000000048947 */ /* 0x000fea0003800000 */
[----:B------:R-:W-:Y:S01]  /*1ef0*/  BPT.TRAP 0x1 ;  /* 0x000000040000795c */ /* 0x000fe20000300000 */
.L_x_32:
[----:B------:R-:W-:-:S13]  /*1f00*/  ISETP.NE.AND P0, PT, R109, RZ, PT ;  /* 0x000000ff6d00720c */ /* 0x000fda0003f05270 */
[----:B------:R-:W-:-:S05]  /*1f10*/  VOTEU.ANY UP0, P0 ;  /* 0x00000000003f7886 */ /* 0x000fca0000000100 */
[----:B------:R-:W-:-:S06]  /*1f20*/  @UP0 UIADD3 UR4, UR44, UR41, URZ ;  /* 0x000000292c040290 */ /* 0x000fcc000fffe03f */
[----:B------:R-:W-:Y:S02]  /*1f30*/  IMAD.U32 R4, RZ, RZ, UR4 ;  /* 0x00000004ff047e24 */ /* 0x000fe4000f8e00ff */
[----:B------:R-:W-:Y:S02]  /*1f40*/  IMAD.U32 R3, RZ, RZ, UR4 ;  /* 0x00000004ff037e24 */ /* 0x000fe4000f8e00ff */
[----:B------:R-:W-:-:S05]  /*1f50*/  @P0 IMAD.WIDE.U32 R4, R4, -0x45d1745d, RZ ;  /* 0xba2e8ba304040825 */ /* 0x000fca00078e00ff */
[----:B------:R-:W-:-:S05]  /*1f60*/  @P0 SHF.R.U32.HI R0, RZ, 0x3, R5 ;  /* 0x00000003ff000819 */ /* 0x000fca0000011605 */
[----:B------:R-:W-:-:S04]  /*1f70*/  @P0 IMAD R0, R0, -0xb, R3 ;  /* 0xfffffff500000824 */ /* 0x000fc800078e0203 */
[----:B------:R-:W-:-:S04]  /*1f80*/  @P0 IMAD R0, R0, 0x8, R6 ;  /* 0x0000000800000824 */ /* 0x000fc800078e0206 */
[----:B------:R-:W-:-:S05]  /*1f90*/  @P0 VIADD R0, R0, 0x58 ;  /* 0x0000005800000836 */ /* 0x000fca0000000000 */
[----:B------:R-:W-:-:S04]  /*1fa0*/  @P0 PRMT R0, R19, 0x654, R0 ;  /* 0x0000065413000816 */ /* 0x000fc80000000000 */
[----:B------:R0:W-:Y:S01]  /*1fb0*/  @P0 SYNCS.ARRIVE.TRANS64.RED.A1T0 RZ, [R0+URZ], RZ ;  /* 0x000000ff00ff09a7 */ /* 0x0001e2000810043f */
[----:B------:R-:W-:-:S13]  /*1fc0*/  ISETP.GT.U32.AND P0, PT, R18, 0x1, PT ;  /* 0x000000011200780c */ /* 0x000fda0003f04070 */
[----:B0-----:R-:W-:Y:S05]  /*1fd0*/  @P0 BRA `(.L_x_31) ;  /* 0x0000000000040947 */ /* 0x001fea0003800000 */
[----:B------:R-:W-:Y:S01]  /*1fe0*/  BPT.TRAP 0x1 ;  /* 0x000000040000795c */ /* 0x000fe20000300000 */
.L_x_31:
[----:B------:R-:W-:Y:S01]  /*1ff0*/  IMAD.SHL.U32 R98, R98, 0x40, RZ ;  /* 0x0000004062627824 */ /* 0x000fe200078e00ff */
[----:B------:R-:W-:Y:S01]  /*2000*/  UIADD3 UR41, UR43, UR41, URZ ;  /* 0x000000292b297290 */ /* 0x000fe2000fffe03f */
[----:B------:R-:W-:Y:S01]  /*2010*/  IMAD.SHL.U32 R3, R99, 0x100, RZ ;  /* 0x0000010063037824 */ /* 0x000fe200078e00ff */
[----:B------:R-:W-:Y:S01]  /*2020*/  ULDC UR7, c[0x0][0x288] ;  /* 0x0000a20000077ab9 */ /* 0x000fe20000000800 */
[----:B------:R-:W-:Y:S01]  /*2030*/  ULDC UR10, c[0x0][0x284] ;  /* 0x0000a100000a7ab9 */ /* 0x000fe20000000800 */
[----:B------:R-:W-:Y:S01]  /*2040*/  UISETP.GT.U32.AND UP0, UPT, UR41, 0xa, UPT ;  /* 0x0000000a2900788c */ /* 0x000fe2000bf04070 */
[C---:B------:R-:W-:Y:S01]  /*2050*/  ISETP.GE.AND P0, PT, R98.reuse, UR7, PT ;  /* 0x0000000762007c0c */ /* 0x040fe2000bf06270 */
[----:B------:R-:W-:Y:S01]  /*2060*/  UISETP.GE.U32.AND UP1, UPT, UR43, 0xb, UPT ;  /* 0x0000000b2b00788c */ /* 0x000fe2000bf26070 */
[----:B------:R-:W-:Y:S01]  /*2070*/  SHF.R.S32.HI R102, RZ, 0x1f, R88 ;  /* 0x0000001fff667819 */ /* 0x000fe20000011458 */
[----:B------:R-:W-:Y:S01]  /*2080*/  UISETP.LT.U32.AND UP0, UPT, UR43, 0xb, UP0 ;  /* 0x0000000b2b00788c */ /* 0x000fe20008701070 */
[----:B------:R-:W-:Y:S01]  /*2090*/  ISETP.GE.OR P0, PT, R3, UR10, P0 ;  /* 0x0000000a03007c0c */ /* 0x000fe20008706670 */
[----:B------:R-:W-:Y:S01]  /*20a0*/  ULDC.64 UR8, c[0x0][0x5d0] ;  /* 0x0001740000087ab9 */ /* 0x000fe20000000a00 */
[----:B------:R-:W-:Y:S01]  /*20b0*/  LOP3.LUT R100, R98, 0x6, R93, 0xf8, !PT ;  /* 0x0000000662647812 */ /* 0x000fe200078ef85d */
[----:B------:R-:W-:Y:S01]  /*20c0*/  UIMAD.WIDE.U32 UR4, UR41, -0x45d1745d, URZ ;  /* 0xba2e8ba3290478a5 */ /* 0x000fe2000f8e003f */
[----:B------:R-:W-:Y:S01]  /*20d0*/  IMAD R5, R102, UR8, RZ ;  /* 0x0000000866057c24 */ /* 0x000fe2000f8e02ff */
[----:B------:R-:W-:Y:S01]  /*20e0*/  USEL UR6, URZ, 0x1, !UP0 ;  /* 0x000000013f067887 */ /* 0x000fe2000c000000 */
[--C-:B------:R-:W-:Y:S01]  /*20f0*/  SHF.R.S32.HI R101, RZ, 0x1f, R100.reuse ;  /* 0x0000001fff657819 */ /* 0x100fe20000011464 */
[----:B------:R-:W-:Y:S01]  /*2100*/  USHF.R.U32.HI UR4, URZ, 0x3, UR5 ;  /* 0x000000033f047899 */ /* 0x000fe20008011605 */
[C---:B------:R-:W-:Y:S01]  /*2110*/  IMAD R7, R88.reuse, UR9, R5 ;  /* 0x0000000958077c24 */ /* 0x040fe2000f8e0205 */
[----:B------:R-:W-:Y:S01]  /*2120*/  ULOP3.LUT UR40, UR40, UR6, URZ, 0x3c, !UPT ;  /* 0x0000000628287292 */ /* 0x000fe2000f8e3c3f */
[----:B------:R-:W-:Y:S01]  /*2130*/  IMAD.MOV.U32 R0, RZ, RZ, -0x1 ;  /* 0xffffffffff007424 */ /* 0x000fe200078e00ff */
[----:B------:R-:W-:Y:S01]  /*2140*/  UIMAD UR41, UR4, -0xb, UR41 ;  /* 0xfffffff5042978a4 */ /* 0x000fe2000f8e0229 */
[----:B------:R-:W-:Y:S01]  /*2150*/  IMAD.WIDE.U32 R4, R88, UR8, R100 ;  /* 0x0000000858047c25 */ /* 0x000fe2000f8e0064 */
[----:B------:R-:W-:-:S03]  /*2160*/  @UP1 ULOP3.LUT UR40, UR40, 0x1, UR4, 0x78, !UPT ;  /* 0x0000000128281892 */ /* 0x000fc6000f8e7804 */
[----:B------:R-:W-:Y:S01]  /*2170*/  IMAD.IADD R5, R5, 0x1, R7 ;  /* 0x0000000105057824 */ /* 0x000fe200078e0207 */
[----:B------:R-:W-:Y:S08]  /*2180*/  @P0 BRA `(.L_x_33) ;  /* 0x0000003400040947 */ /* 0x000ff00003800000 */
[----:B------:R-:W0:Y:S01]  /*2190*/  LDC.64 R20, c[0x0][0x5c8] ;  /* 0x00017200ff147b82 */ /* 0x000e220000000a00 */
[----:B------:R-:W-:Y:S01]  /*21a0*/  IMAD.WIDE R10, R99, 0x100, R22 ;  /* 0x00000100630a7825 */ /* 0x000fe200078e0216 */
[----:B------:R-:W-:Y:S01]  /*21b0*/  ULDC.64 UR4, c[0x0][0x5c0] ;  /* 0x0001700000047ab9 */ /* 0x000fe20000000a00 */
[----:B------:R-:W-:Y:S02]  /*21c0*/  BSSY B0, `(.L_x_33) ;  /* 0x000033d000007945 */ /* 0x000fe40003800000 */
[----:B------:R-:W-:Y:S02]  /*21d0*/  IMAD.IADD R108, R96, 0x1, -R3 ;  /* 0x00000001606c7824 */ /* 0x000fe400078e0a03 */
[----:B------:R-:W-:Y:S02]  /*21e0*/  IMAD.IADD R3, R91, 0x1, -R98 ;  /* 0x000000015b037824 */ /* 0x000fe400078e0a62 */
[-C--:B0-----:R-:W-:Y:S01]  /*21f0*/  IMAD R6, R11, R20.reuse, RZ ;  /* 0x000000140b067224 */ /* 0x081fe200078e02ff */
[----:B------:R-:W-:Y:S01]  /*2200*/  SHF.L.U64.HI R15, R20, 0x7, R21 ;  /* 0x00000007140f7819 */ /* 0x000fe20000010215 */
[----:B------:R-:W-:-:S04]  /*2210*/  IMAD.WIDE.U32 R4, R10, R20, R4 ;  /* 0x000000140a047225 */ /* 0x000fc800078e0004 */
[----:B------:R-:W-:Y:S01]  /*2220*/  IMAD R7, R10, R21, R6 ;  /* 0x000000150a077224 */ /* 0x000fe200078e0206 */
[----:B------:R-:W-:Y:S01]  /*2230*/  IADD3 R12, P0, R4, UR4, RZ ;  /* 0x00000004040c7c10 */ /* 0x000fe2000ff1e0ff */
[C---:B------:R-:W-:Y:S02]  /*2240*/  IMAD.SHL.U32 R9, R20.reuse, 0x80, RZ ;  /* 0x0000008014097824 */ /* 0x040fe400078e00ff */
[----:B------:R-:W-:Y:S01]  /*2250*/  IMAD.IADD R7, R5, 0x1, R7 ;  /* 0x0000000105077824 */ /* 0x000fe200078e0207 */
[-C--:B------:R-:W-:Y:S02]  /*2260*/  LEA R4, P1, R20, R12.reuse, 0x3 ;  /* 0x0000000c14047211 */ /* 0x080fe400078218ff */
[----:B------:R-:W-:Y:S02]  /*2270*/  IADD3 R6, P2, R9, R12, RZ ;  /* 0x0000000c09067210 */ /* 0x000fe40007f5e0ff */
[----:B------:R-:W-:Y:S02]  /*2280*/  IADD3.X R13, R7, UR5, RZ, P0, !PT ;  /* 0x00000005070d7c10 */ /* 0x000fe400087fe4ff */
[----:B-----5:R-:W-:-:S02]  /*2290*/  ISETP.NE.AND P0, PT, R90, RZ, PT ;  /* 0x000000ff5a00720c */ /* 0x020fc40003f05270 */
[----:B------:R-:W-:Y:S01]  /*22a0*/  LEA.HI.X R5, R20, R13, R21, 0x3, P1 ;  /* 0x0000000d14057211 */ /* 0x000fe200008f1c15 */
[----:B------:R-:W-:Y:S01]  /*22b0*/  IMAD.X R7, R15, 0x1, R13, P2 ;  /* 0x000000010f077824 */ /* 0x000fe200010e060d */
[----:B------:R-:W-:-:S05]  /*22c0*/  IADD3 R8, P1, R9, R4, RZ ;  /* 0x0000000409087210 */ /* 0x000fca0007f3e0ff */
[----:B------:R-:W-:-:S04]  /*22d0*/  IMAD.X R9, R15, 0x1, R5, P1 ;  /* 0x000000010f097824 */ /* 0x000fc800008e0605 */
[----:B------:R-:W-:Y:S05]  /*22e0*/  @!P0 BRA `(.L_x_34) ;  /* 0x0000002400988947 */ /* 0x000fea0003800000 */
[----:B------:R-:W0:Y:S01]  /*22f0*/  LDC.64 R20, c[0x0][0x5b0] ;  /* 0x00016c00ff147b82 */ /* 0x000e220000000a00 */
[----:B------:R-:W-:Y:S01]  /*2300*/  ULDC.64 UR4, c[0x0][0x5b8] ;  /* 0x00016e0000047ab9 */ /* 0x000fe20000000a00 */
[----:B------:R-:W-:Y:S01]  /*2310*/  ISETP.GE.AND P0, PT, R108, 0x1, PT ;  /* 0x000000016c00780c */ /* 0x000fe20003f06270 */
[----:B------:R-:W-:Y:S01]  /*2320*/  IMAD R99, R102, UR4, RZ ;  /* 0x0000000466637c24 */ /* 0x000fe2000f8e02ff */
[----:B------:R-:W-:Y:S01]  /*2330*/  BSSY B1, `(.L_x_35) ;  /* 0x0000010000017945 */ /* 0x000fe20003800000 */
[C---:B------:R-:W-:Y:S01]  /*2340*/  IMAD.WIDE.U32 R100, R88.reuse, UR4, R100 ;  /* 0x0000000458647c25 */ /* 0x040fe2000f8e0064 */
[----:B------:R-:W-:Y:S02]  /*2350*/  ISETP.LT.OR P2, PT, R3, 0x1, !P0 ;  /* 0x000000010300780c */ /* 0x000fe40004741670 */
[----:B------:R-:W1:Y:S01]  /*2360*/  LDC.64 R14, c[0x0][0x5a8] ;  /* 0x00016a00ff0e7b82 */ /* 0x000e620000000a00 */
[----:B------:R-:W-:Y:S02]  /*2370*/  IMAD R99, R88, UR5, R99 ;  /* 0x0000000558637c24 */ /* 0x000fe4000f8e0263 */
[----:B------:R-:W-:-:S02]  /*2380*/  IMAD.MOV.U32 R98, RZ, RZ, R100 ;  /* 0x000000ffff627224 */ /* 0x000fc400078e0064 */
[----:B------:R-:W-:Y:S02]  /*2390*/  IMAD.IADD R99, R101, 0x1, R99 ;  /* 0x0000000165637824 */ /* 0x000fe400078e0263 */
[-C--:B0-----:R-:W-:Y:S01]  /*23a0*/  IMAD R88, R11, R20.reuse, RZ ;  /* 0x000000140b587224 */ /* 0x081fe200078e02ff */
[----:B------:R-:W-:Y:S01]  /*23b0*/  SHF.L.U64.HI R105, R20, 0x3, R21 ;  /* 0x0000000314697819 */ /* 0x000fe20000010215 */
[----:B------:R-:W-:-:S04]  /*23c0*/  IMAD.WIDE.U32 R102, R10, R20, R98 ;  /* 0x000000140a667225 */ /* 0x000fc800078e0062 */
[----:B------:R-:W-:Y:S01]  /*23d0*/  IMAD R111, R10, R21, R88 ;  /* 0x000000150a6f7224 */ /* 0x000fe200078e0258 */
[----:B-1----:R-:W-:Y:S01]  /*23e0*/  IADD3 R102, P1, R102, R14, RZ ;  /* 0x0000000e66667210 */ /* 0x002fe20007f3e0ff */
[----:B------:R-:W-:-:S03]  /*23f0*/  IMAD.SHL.U32 R104, R20, 0x8, RZ ;  /* 0x0000000814687824 */ /* 0x000fc600078e00ff */
[----:B------:R-:W-:Y:S01]  /*2400*/  IADD3.X R103, R15, R103, R111, P1, !PT ;  /* 0x000000670f677210 */ /* 0x000fe20000ffe46f */
[----:B------:R-:W-:Y:S08]  /*2410*/  @P2 BRA `(.L_x_36) ;  /* 0x0000000000042947 */ /* 0x000ff00003800000 */
[----:B------:R0:W5:Y:S02]  /*2420*/  LDG.E.U8 R97, desc[UR38][R102.64] ;  /* 0x0000002666617981 */ /* 0x000164000c1e1100 */
.L_x_36:
[----:B------:R-:W-:Y:S05]  /*2430*/  BSYNC B1 ;  /* 0x0000000000017941 */ /* 0x000fea0003800000 */
.L_x_35:
[----:B-----5:R-:W-:Y:S01]  /*2440*/  LOP3.LUT R88, R97, 0xffff, RZ, 0xc0, !PT ;  /* 0x0000ffff61587812 */ /* 0x020fe200078ec0ff */
[----:B------:R-:W-:Y:S01]  /*2450*/  IMAD.WIDE.U32 R106, R10, R20, R104 ;  /* 0x000000140a6a7225 */ /* 0x000fe200078e0068 */
[----:B------:R-:W-:Y:S01]  /*2460*/  ISETP.GE.AND P1, PT, R108, 0x9, PT ;  /* 0x000000096c00780c */ /* 0x000fe20003f26270 */
[----:B------:R-:W-:Y:S01]  /*2470*/  BSSY B1, `(.L_x_37) ;  /* 0x000000f000017945 */ /* 0x000fe20003800000 */
[----:B------:R-:W-:Y:S01]  /*2480*/  PRMT R110, R88, 0x8880, RZ ;  /* 0x00008880586e7816 */ /* 0x000fe200000000ff */
[----:B------:R-:W-:Y:S01]  /*2490*/  IMAD.IADD R88, R111, 0x1, R107 ;  /* 0x000000016f587824 */ /* 0x000fe200078e026b */
[----:B------:R-:W-:-:S03]  /*24a0*/  IADD3 R106, P3, P4, R100, R14, R106 ;  /* 0x0000000e646a7210 */ /* 0x000fc60007c7e06a */
[----:B------:R-:W-:Y:S01]  /*24b0*/  IMAD.MOV.U32 R111, RZ, RZ, R110 ;  /* 0x000000ffff6f7224 */ /* 0x000fe200078e006e */
[----:B------:R-:W-:Y:S02]  /*24c0*/  IADD3.X R107, R99, R15, R88, P3, P4 ;  /* 0x0000000f636b7210 */ /* 0x000fe40001fe8458 */
[----:B------:R-:W-:Y:S01]  /*24d0*/  ISETP.LT.OR P4, PT, R3, 0x2, !P0 ;  /* 0x000000020300780c */ /* 0x000fe20004781670 */
[----:B------:R-:W-:Y:S01]  /*24e0*/  IMAD R88, R111, R90, RZ ;  /* 0x0000005a6f587224 */ /* 0x000fe200078e02ff */
[----:B------:R-:W-:-:S03]  /*24f0*/  ISETP.LT.OR P3, PT, R3, 0x1, !P1 ;  /* 0x000000010300780c */ /* 0x000fc60004f61670 */
[----:B------:R-:W-:-:S05]  /*2500*/  @!P2 IMAD R111, R56, R89, R88 ;  /* 0x00000059386fa224 */ /* 0x000fca00078e0258 */
[----:B------:R1:W-:Y:S03]  /*2510*/  @!P2 STG.E.U8 desc[UR38][R12.64], R111 ;  /* 0x0000006f0c00a986 */ /* 0x0003e6000c101126 */
[----:B------:R-:W-:Y:S05]  /*2520*/  @P4 BRA `(.L_x_38) ;  /* 0x00000000000c4947 */ /* 0x000fea0003800000 */
[----:B------:R-:W1:Y:S02]  /*2530*/  LDG.E.U8 R97, desc[UR38][R102.64+0x1] ;  /* 0x0000012666617981 */ /* 0x000e64000c1e1100 */
[----:B-1----:R-:W-:-:S05]  /*2540*/  PRMT R111, R97, 0x8880, RZ ;  /* 0x00008880616f7816 */ /* 0x002fca00000000ff */
[----:B------:R-:W-:-:S07]  /*2550*/  IMAD R88, R111, R90, RZ ;  /* 0x0000005a6f587224 */ /* 0x000fce00078e02ff */
.L_x_38:
[----:B------:R-:W-:Y:S05]  /*2560*/  BSYNC B1 ;  /* 0x0000000000017941 */ /* 0x000fea0003800000 */
.L_x_37:
[----:B------:R-:W-:Y:S01]  /*2570*/  @!P4 IMAD R57, R57, R89, R88 ;  /* 0x000000593939c224 */ /* 0x000fe200078e0258 */
[----:B------:R-:W-:Y:S04]  /*2580*/  BSSY B1, `(.L_x_39) ;  /* 0x0000006000017945 */ /* 0x000fe80003800000 */
[----:B------:R2:W-:Y:S01]  /*2590*/  @!P4 STG.E.U8 desc[UR38][R12.64+0x1], R57 ;  /* 0x000001390c00c986 */ /* 0x0005e2000c101126 */
[----:B------:R-:W-:Y:S05]  /*25a0*/  @P3 BRA `(.L_x_40) ;  /* 0x00000000000c3947 */ /* 0x000fea0003800000 */
[----:B------:R-:W2:Y:S02]  /*25b0*/  LDG.E.U8 R97, desc[UR38][R106.64] ;  /* 0x000000266a617981 */ /* 0x000ea4000c1e1100 */
[----:B--2---:R-:W-:-:S05]  /*25c0*/  PRMT R57, R97, 0x8880, RZ ;  /* 0x0000888061397816 */ /* 0x004fca00000000ff */
[----:B------:R-:W-:-:S07]  /*25d0*/  IMAD R88, R57, R90, RZ ;  /* 0x0000005a39587224 */ /* 0x000fce00078e02ff */
.L_x_40:
[----:B------:R-:W-:Y:S05]  /*25e0*/  BSYNC B1 ;  /* 0x0000000000017941 */ /* 0x000fea0003800000 */
.L_x_39:
[C---:B------:R-:W-:Y:S01]  /*25f0*/  ISETP.LT.OR P2, PT, R3.reuse, 0x2, !P1 ;  /* 0x000000020300780c */ /* 0x040fe20004f41670 */
[----:B--2---:R-:W-:Y:S01]  /*2600*/  @!P3 IMAD R57, R58, R89, R88 ;  /* 0x000000593a39b224 */ /* 0x004fe200078e0258 */
[----:B------:R-:W-:Y:S01]  /*2610*/  BSSY B1, `(.L_x_41) ;  /* 0x0000008000017945 */ /* 0x000fe20003800000 */
[----:B------:R-:W-:-:S03]  /*2620*/  ISETP.LT.OR P4, PT, R3, 0x9, !P0 ;  /* 0x000000090300780c */ /* 0x000fc60004781670 */
[----:B------:R2:W-:Y:S01]  /*2630*/  @!P3 STG.E.U8 desc[UR38][R4.64], R57 ;  /* 0x000000390400b986 */ /* 0x0005e2000c101126 */
[----:B------:R-:W-:-:S06]  /*2640*/  ISETP.LT.OR P3, PT, R3, 0xa, !P0 ;  /* 0x0000000a0300780c */ /* 0x000fcc0004761670 */
[----:B------:R-:W-:Y:S07]  /*2650*/  @P2 BRA `(.L_x_42) ;  /* 0x00000000000c2947 */ /* 0x000fee0003800000 */
[----:B------:R-:W2:Y:S02]  /*2660*/  LDG.E.U8 R97, desc[UR38][R106.64+0x1] ;  /* 0x000001266a617981 */ /* 0x000ea4000c1e1100 */
[----:B--2---:R-:W-:-:S05]  /*2670*/  PRMT R57, R97, 0x8880, RZ ;  /* 0x0000888061397816 */ /* 0x004fca00000000ff */
[----:B------:R-:W-:-:S07]  /*2680*/  IMAD R88, R57, R90, RZ ;  /* 0x0000005a39587224 */ /* 0x000fce00078e02ff */
.L_x_42:
[----:B------:R-:W-:Y:S05]  /*2690*/  BSYNC B1 ;  /* 0x0000000000017941 */ /* 0x000fea0003800000 */
.L_x_41:
[----:B------:R-:W-:Y:S01]  /*26a0*/  @!P2 IMAD R59, R59, R89, R88 ;  /* 0x000000593b3ba224 */ /* 0x000fe200078e0258 */
[----:B------:R-:W-:Y:S04]  /*26b0*/  BSSY B1, `(.L_x_43) ;  /* 0x0000006000017945 */ /* 0x000fe80003800000 */
[----:B------:R3:W-:Y:S01]  /*26c0*/  @!P2 STG.E.U8 desc[UR38][R4.64+0x1], R59 ;  /* 0x0000013b0400a986 */ /* 0x0007e2000c101126 */
[----:B------:R-:W-:Y:S05]  /*26d0*/  @P4 BRA `(.L_x_44) ;  /* 0x00000000000c4947 */ /* 0x000fea0003800000 */
[----:B------:R-:W2:Y:S02]  /*26e0*/  LDG.E.U8 R97, desc[UR38][R102.64+0x8] ;  /* 0x0000082666617981 */ /* 0x000ea4000c1e1100 */
[----:B--2---:R-:W-:-:S05]  /*26f0*/  PRMT R57, R97, 0x8880, RZ ;  /* 0x0000888061397816 */ /* 0x004fca00000000ff */
[----:B------:R-:W-:-:S07]  /*2700*/  IMAD R88, R57, R90, RZ ;  /* 0x0000005a39587224 */ /* 0x000fce00078e02ff */
.L_x_44:
[----:B------:R-:W-:Y:S05]  /*2710*/  BSYNC B1 ;  /* 0x0000000000017941 */ /* 0x000fea0003800000 */
.L_x_43:
[----:B--2---:R-:W-:Y:S01]  /*2720*/  @!P4 IMAD R57, R60, R89, R88 ;  /* 0x000000593c39c224 */ /* 0x004fe200078e0258 */
[----:B------:R-:W-:Y:S04]  /*2730*/  BSSY B1, `(.L_x_45) ;  /* 0x0000006000017945 */ /* 0x000fe80003800000 */
[----:B------:R2:W-:Y:S01]  /*2740*/  @!P4 STG.E.U8 desc[UR38][R12.64+0x8], R57 ;  /* 0x000008390c00c986 */ /* 0x0005e2000c101126 */
[----:B------:R-:W-:Y:S05]  /*2750*/  @P3 BRA `(.L_x_46) ;  /* 0x00000000000c3947 */ /* 0x000fea0003800000 */
[----:B------:R-:W2:Y:S02]  /*2760*/  LDG.E.U8 R97, desc[UR38][R102.64+0x9] ;  /* 0x0000092666617981 */ /* 0x000ea4000c1e1100 */
[----:B--2---:R-:W-:-:S05]  /*2770*/  PRMT R57, R97, 0x8880, RZ ;  /* 0x0000888061397816 */ /* 0x004fca00000000ff */
[----:B------:R-:W-:-:S07]  /*2780*/  IMAD R88, R57, R90, RZ ;  /* 0x0000005a39587224 */ /* 0x000fce00078e02ff */
.L_x_46:
[----:B------:R-:W-:Y:S05]  /*2790*/  BSYNC B1 ;  /* 0x0000000000017941 */ /* 0x000fea0003800000 */
.L_x_45:
[----:B------:R-:W-:Y:S01]  /*27a0*/  ISETP.LT.OR P2, PT, R3, 0x9, !P1 ;  /* 0x000000090300780c */ /* 0x000fe20004f41670 */
[----:B------:R-:W-:Y:S01]  /*27b0*/  @!P3 IMAD R61, R61, R89, R88 ;  /* 0x000000593d3db224 */ /* 0x000fe200078e0258 */
        /* <DEDUP_REMOVED lines=8> */
.L_x_48:
[----:B------:R-:W-:Y:S05]  /*2840*/  BSYNC B1 ;  /* 0x0000000000017941 */ /* 0x000fea0003800000 */
.L_x_47:
[----:B--2---:R-:W-:Y:S01]  /*2850*/  @!P2 IMAD R57, R62, R89, R88 ;  /* 0x000000593e39a224 */ /* 0x004fe200078e0258 */
[----:B------:R-:W-:Y:S04]  /*2860*/  BSSY B1, `(.L_x_49) ;  /* 0x0000006000017945 */ /* 0x000fe80003800000 */
[----:B------:R2:W-:Y:S01]  /*2870*/  @!P2 STG.E.U8 desc[UR38][R4.64+0x8], R57 ;  /* 0x000008390400a986 */ /* 0x0005e2000c101126 */
[----:B------:R-:W-:Y:S05]  /*2880*/  @P4 BRA `(.L_x_50) ;  /* 0x00000000000c4947 */ /* 0x000fea0003800000 */
[----:B------:R-:W2:Y:S02]  /*2890*/  LDG.E.U8 R97, desc[UR38][R106.64+0x9] ;  /* 0x000009266a617981 */ /* 0x000ea4000c1e1100 */
[----:B--2---:R-:W-:-:S05]  /*28a0*/  PRMT R57, R97, 0x8880, RZ ;  /* 0x0000888061397816 */ /* 0x004fca00000000ff */
[----:B------:R-:W-:-:S07]  /*28b0*/  IMAD R88, R57, R90, RZ ;  /* 0x0000005a39587224 */ /* 0x000fce00078e02ff */
.L_x_50:
[----:B------:R-:W-:Y:S05]  /*28c0*/  BSYNC B1 ;  /* 0x0000000000017941 */ /* 0x000fea0003800000 */
.L_x_49:
[----:B------:R-:W-:Y:S01]  /*28d0*/  @!P4 IMAD R63, R63, R89, R88 ;  /* 0x000000593f3fc224 */ /* 0x000fe200078e0258 */
[----:B------:R-:W-:Y:S04]  /*28e0*/  BSSY B1, `(.L_x_51) ;  /* 0x0000006000017945 */ /* 0x000fe80003800000 */
[----:B------:R0:W-:Y:S01]  /*28f0*/  @!P4 STG.E.U8 desc[UR38][R4.64+0x9], R63 ;  /* 0x0000093f0400c986 */ /* 0x0001e2000c101126 */
[----:B------:R-:W-:Y:S05]  /*2900*/  @P3 BRA `(.L_x_52) ;  /* 0x00000000000c3947 */ /* 0x000fea0003800000 */
[----:B------:R-:W2:Y:S02]  /*2910*/  LDG.E.U8 R97, desc[UR38][R102.64+0x10] ;  /* 0x0000102666617981 */ /* 0x000ea4000c1e1100 */
[----:B--2---:R-:W-:-:S05]  /*2920*/  PRMT R57, R97, 0x8880, RZ ;  /* 0x0000888061397816 */ /* 0x004fca00000000ff */
[----:B------:R-:W-:-:S07]  /*2930*/  IMAD R88, R57, R90, RZ ;  /* 0x0000005a39587224 */ /* 0x000fce00078e02ff */
.L_x_52:
[----:B------:R-:W-:Y:S05]  /*2940*/  BSYNC B1 ;  /* 0x0000000000017941 */ /* 0x000fea0003800000 */
.L_x_51:
        /* <DEDUP_REMOVED lines=10> */
.L_x_54:
[----:B------:R-:W-:Y:S05]  /*29f0*/  BSYNC B1 ;  /* 0x0000000000017941 */ /* 0x000fea0003800000 */
.L_x_53:
[----:B------:R-:W-:Y:S01]  /*2a00*/  @!P2 IMAD R65, R65, R89, R88 ;  /* 0x000000594141a224 */ /* 0x000fe200078e0258 */
[----:B------:R-:W-:Y:S04]  /*2a10*/  BSSY B1, `(.L_x_55) ;  /* 0x0000006000017945 */ /* 0x000fe80003800000 */
[----:B------:R0:W-:Y:S01]  /*2a20*/  @!P2 STG.E.U8 desc[UR38][R12.64+0x11], R65 ;  /* 0x000011410c00a986 */ /* 0x0001e2000c101126 */
[----:B------:R-:W-:Y:S05]  /*2a30*/  @P4 BRA `(.L_x_56) ;  /* 0x00000000000c4947 */ /* 0x000fea0003800000 */
[----:B------:R-:W2:Y:S02]  /*2a40*/  LDG.E.U8 R97, desc[UR38][R106.64+0x10] ;  /* 0x000010266a617981 */ /* 0x000ea4000c1e1100 */
[----:B--2---:R-:W-:-:S05]  /*2a50*/  PRMT R57, R97, 0x8880, RZ ;  /* 0x0000888061397816 */ /* 0x004fca00000000ff */
[----:B------:R-:W-:-:S07]  /*2a60*/  IMAD R88, R57, R90, RZ ;  /* 0x0000005a39587224 */ /* 0x000fce00078e02ff */
.L_x_56:
[----:B------:R-:W-:Y:S05]  /*2a70*/  BSYNC B1 ;  /* 0x0000000000017941 */ /* 0x000fea0003800000 */
.L_x_55:
[----:B--2---:R-:W-:Y:S01]  /*2a80*/  @!P4 IMAD R57, R66, R89, R88 ;  /* 0x000000594239c224 */ /* 0x004fe200078e0258 */
[----:B------:R-:W-:Y:S04]  /*2a90*/  BSSY B1, `(.L_x_57) ;  /* 0x0000006000017945 */ /* 0x000fe80003800000 */
[----:B------:R2:W-:Y:S01]  /*2aa0*/  @!P4 STG.E.U8 desc[UR38][R4.64+0x10], R57 ;  /* 0x000010390400c986 */ /* 0x0005e2000c101126 */
[----:B------:R-:W-:Y:S05]  /*2ab0*/  @P3 BRA `(.L_x_58) ;  /* 0x00000000000c3947 */ /* 0x000fea0003800000 */
[----:B------:R-:W2:Y:S02]  /*2ac0*/  LDG.E.U8 R97, desc[UR38][R106.64+0x11] ;  /* 0x000011266a617981 */ /* 0x000ea4000c1e1100 */
[----:B--2---:R-:W-:-:S05]  /*2ad0*/  PRMT R57, R97, 0x8880, RZ ;  /* 0x0000888061397816 */ /* 0x004fca00000000ff */
[----:B------:R-:W-:-:S07]  /*2ae0*/  IMAD R88, R57, R90, RZ ;  /* 0x0000005a39587224 */ /* 0x000fce00078e02ff */
.L_x_58:
[----:B------:R-:W-:Y:S05]  /*2af0*/  BSYNC B1 ;  /* 0x0000000000017941 */ /* 0x000fea0003800000 */
.L_x_57:
        /* <DEDUP_REMOVED lines=10> */
.L_x_60:
[----:B------:R-:W-:Y:S05]  /*2ba0*/  BSYNC B1 ;  /* 0x0000000000017941 */ /* 0x000fea0003800000 */
.L_x_59:
[----:B--2---:R-:W-:Y:S01]  /*2bb0*/  @!P2 IMAD R57, R68, R89, R88 ;  /* 0x000000594439a224 */ /* 0x004fe200078e0258 */
[----:B------:R-:W-:Y:S04]  /*2bc0*/  BSSY B1, `(.L_x_61) ;  /* 0x0000006000017945 */ /* 0x000fe80003800000 */
[----:B------:R2:W-:Y:S01]  /*2bd0*/  @!P2 STG.E.U8 desc[UR38][R12.64+0x18], R57 ;  /* 0x000018390c00a986 */ /* 0x0005e2000c101126 */
[----:B------:R-:W-:Y:S05]  /*2be0*/  @P4 BRA `(.L_x_62) ;  /* 0x00000000000c4947 */ /* 0x000fea0003800000 */
[----:B------:R-:W2:Y:S02]  /*2bf0*/  LDG.E.U8 R97, desc[UR38][R102.64+0x19] ;  /* 0x0000192666617981 */ /* 0x000ea4000c1e1100 */
[----:B--2---:R-:W-:-:S05]  /*2c00*/  PRMT R57, R97, 0x8880, RZ ;  /* 0x0000888061397816 */ /* 0x004fca00000000ff */
[----:B------:R-:W-:-:S07]  /*2c10*/  IMAD R88, R57, R90, RZ ;  /* 0x0000005a39587224 */ /* 0x000fce00078e02ff */
.L_x_62:
[----:B------:R-:W-:Y:S05]  /*2c20*/  BSYNC B1 ;  /* 0x0000000000017941 */ /* 0x000fea0003800000 */
.L_x_61:
[----:B------:R-:W-:Y:S01]  /*2c30*/  @!P4 IMAD R69, R69, R89, R88 ;  /* 0x000000594545c224 */ /* 0x000fe200078e0258 */
[----:B------:R-:W-:Y:S04]  /*2c40*/  BSSY B1, `(.L_x_63) ;  /* 0x0000006000017945 */ /* 0x000fe80003800000 */
[----:B------:R0:W-:Y:S01]  /*2c50*/  @!P4 STG.E.U8 desc[UR38][R12.64+0x19], R69 ;  /* 0x000019450c00c986 */ /* 0x0001e2000c101126 */
[----:B------:R-:W-:Y:S05]  /*2c60*/  @P3 BRA `(.L_x_64) ;  /* 0x00000000000c3947 */ /* 0x000fea0003800000 */
[----:B------:R-:W2:Y:S02]  /*2c70*/  LDG.E.U8 R97, desc[UR38][R106.64+0x18] ;  /* 0x000018266a617981 */ /* 0x000ea4000c1e1100 */
[----:B--2---:R-:W-:-:S05]  /*2c80*/  PRMT R57, R97, 0x8880, RZ ;  /* 0x0000888061397816 */ /* 0x004fca00000000ff */
[----:B------:R-:W-:-:S07]  /*2c90*/  IMAD R88, R57, R90, RZ ;  /* 0x0000005a39587224 */ /* 0x000fce00078e02ff */
.L_x_64:
[----:B------:R-:W-:Y:S05]  /*2ca0*/  BSYNC B1 ;  /* 0x0000000000017941 */ /* 0x000fea0003800000 */
.L_x_63:
        /* <DEDUP_REMOVED lines=10> */
.L_x_66:
[----:B------:R-:W-:Y:S05]  /*2d50*/  BSYNC B1 ;  /* 0x0000000000017941 */ /* 0x000fea0003800000 */
.L_x_65:
[----:B------:R-:W-:Y:S01]  /*2d60*/  @!P2 IMAD R71, R71, R89, R88 ;  /* 0x000000594747a224 */ /* 0x000fe200078e0258 */
[----:B------:R-:W-:Y:S04]  /*2d70*/  BSSY B1, `(.L_x_67) ;  /* 0x0000006000017945 */ /* 0x000fe80003800000 */
[----:B------:R0:W-:Y:S01]  /*2d80*/  @!P2 STG.E.U8 desc[UR38][R4.64+0x19], R71 ;  /* 0x000019470400a986 */ /* 0x0001e2000c101126 */
[----:B------:R-:W-:Y:S05]  /*2d90*/  @P4 BRA `(.L_x_68) ;  /* 0x00000000000c4947 */ /* 0x000fea0003800000 */
[----:B------:R-:W2:Y:S02]  /*2da0*/  LDG.E.U8 R97, desc[UR38][R102.64+0x20] ;  /* 0x0000202666617981 */ /* 0x000ea4000c1e1100 */
[----:B--2---:R-:W-:-:S05]  /*2db0*/  PRMT R57, R97, 0x8880, RZ ;  /* 0x0000888061397816 */ /* 0x004fca00000000ff */
[----:B------:R-:W-:-:S07]  /*2dc0*/  IMAD R88, R57, R90, RZ ;  /* 0x0000005a39587224 */ /* 0x000fce00078e02ff */
.L_x_68:
[----:B------:R-:W-:Y:S05]  /*2dd0*/  BSYNC B1 ;  /* 0x0000000000017941 */ /* 0x000fea0003800000 */
.L_x_67:
[----:B--2---:R-:W-:Y:S01]  /*2de0*/  @!P4 IMAD R57, R72, R89, R88 ;  /* 0x000000594839c224 */ /* 0x004fe200078e0258 */
[----:B------:R-:W-:Y:S04]  /*2df0*/  BSSY B1, `(.L_x_69) ;  /* 0x0000006000017945 */ /* 0x000fe80003800000 */
[----:B------:R2:W-:Y:S01]  /*2e00*/  @!P4 STG.E.U8 desc[UR38][R12.64+0x20], R57 ;  /* 0x000020390c00c986 */ /* 0x0005e2000c101126 */
[----:B------:R-:W-:Y:S05]  /*2e10*/  @P3 BRA `(.L_x_70) ;  /* 0x00000000000c3947 */ /* 0x000fea0003800000 */
[----:B------:R-:W2:Y:S02]  /*2e20*/  LDG.E.U8 R97, desc[UR38][R102.64+0x21] ;  /* 0x0000212666617981 */ /* 0x000ea4000c1e1100 */
[----:B--2---:R-:W-:-:S05]  /*2e30*/  PRMT R57, R97, 0x8880, RZ ;  /* 0x0000888061397816 */ /* 0x004fca00000000ff */
[----:B------:R-:W-:-:S07]  /*2e40*/  IMAD R88, R57, R90, RZ ;  /* 0x0000005a39587224 */ /* 0x000fce00078e02ff */
.L_x_70:
[----:B------:R-:W-:Y:S05]  /*2e50*/  BSYNC B1 ;  /* 0x0000000000017941 */ /* 0x000fea0003800000 */
.L_x_69:
        /* <DEDUP_REMOVED lines=10> */
.L_x_72:
[----:B------:R-:W-:Y:S05]  /*2f00*/  BSYNC B1 ;  /* 0x0000000000017941 */ /* 0x000fea0003800000 */
.L_x_71:
[----:B--2---:R-:W-:Y:S01]  /*2f10*/  @!P2 IMAD R57, R74, R89, R88 ;  /* 0x000000594a39a224 */ /* 0x004fe200078e0258 */
[----:B------:R-:W-:Y:S04]  /*2f20*/  BSSY B1, `(.L_x_73) ;  /* 0x0000006000017945 */ /* 0x000fe80003800000 */
[----:B------:R2:W-:Y:S01]  /*2f30*/  @!P2 STG.E.U8 desc[UR38][R4.64+0x20], R57 ;  /* 0x000020390400a986 */ /* 0x0005e2000c101126 */
[----:B------:R-:W-:Y:S05]  /*2f40*/  @P4 BRA `(.L_x_74) ;  /* 0x00000000000c4947 */ /* 0x000fea0003800000 */
[----:B------:R-:W2:Y:S02]  /*2f50*/  LDG.E.U8 R97, desc[UR38][R106.64+0x21] ;  /* 0x000021266a617981 */ /* 0x000ea4000c1e1100 */
[----:B--2---:R-:W-:-:S05]  /*2f60*/  PRMT R57, R97, 0x8880, RZ ;  /* 0x0000888061397816 */ /* 0x004fca00000000ff */
[----:B------:R-:W-:-:S07]  /*2f70*/  IMAD R88, R57, R90, RZ ;  /* 0x0000005a39587224 */ /* 0x000fce00078e02ff */
.L_x_74:
[----:B------:R-:W-:Y:S05]  /*2f80*/  BSYNC B1 ;  /* 0x0000000000017941 */ /* 0x000fea0003800000 */
.L_x_73:
[----:B------:R-:W-:Y:S01]  /*2f90*/  @!P4 IMAD R75, R75, R89, R88 ;  /* 0x000000594b4bc224 */ /* 0x000fe200078e0258 */
[----:B------:R-:W-:Y:S04]  /*2fa0*/  BSSY B1, `(.L_x_75) ;  /* 0x0000006000017945 */ /* 0x000fe80003800000 */
[----:B------:R0:W-:Y:S01]  /*2fb0*/  @!P4 STG.E.U8 desc[UR38][R4.64+0x21], R75 ;  /* 0x0000214b0400c986 */ /* 0x0001e2000c101126 */
[----:B------:R-:W-:Y:S05]  /*2fc0*/  @P3 BRA `(.L_x_76) ;  /* 0x00000000000c3947 */ /* 0x000fea0003800000 */
[----:B------:R-:W2:Y:S02]  /*2fd0*/  LDG.E.U8 R97, desc[UR38][R102.64+0x28] ;  /* 0x0000282666617981 */ /* 0x000ea4000c1e1100 */
[----:B--2---:R-:W-:-:S05]  /*2fe0*/  PRMT R57, R97, 0x8880, RZ ;  /* 0x0000888061397816 */ /* 0x004fca00000000ff */
[----:B------:R-:W-:-:S07]  /*2ff0*/  IMAD R88, R57, R90, RZ ;  /* 0x0000005a39587224 */ /* 0x000fce00078e02ff */
.L_x_76:
[----:B------:R-:W-:Y:S05]  /*3000*/  BSYNC B1 ;  /* 0x0000000000017941 */ /* 0x000fea0003800000 */
.L_x_75:
        /* <DEDUP_REMOVED lines=10> */
.L_x_78:
[----:B------:R-:W-:Y:S05]  /*30b0*/  BSYNC B1 ;  /* 0x0000000000017941 */ /* 0x000fea0003800000 */
.L_x_77:
[----:B------:R-:W-:Y:S01]  /*30c0*/  @!P2 IMAD R77, R77, R89, R88 ;  /* 0x000000594d4da224 */ /* 0x000fe200078e0258 */
[----:B------:R-:W-:Y:S04]  /*30d0*/  BSSY B1, `(.L_x_79) ;  /* 0x0000006000017945 */ /* 0x000fe80003800000 */
[----:B------:R0:W-:Y:S01]  /*30e0*/  @!P2 STG.E.U8 desc[UR38][R12.64+0x29], R77 ;  /* 0x0000294d0c00a986 */ /* 0x0001e2000c101126 */
[----:B------:R-:W-:Y:S05]  /*30f0*/  @P4 BRA `(.L_x_80) ;  /* 0x00000000000c4947 */ /* 0x000fea0003800000 */
[----:B------:R-:W2:Y:S02]  /*3100*/  LDG.E.U8 R97, desc[UR38][R106.64+0x28] ;  /* 0x000028266a617981 */ /* 0x000ea4000c1e1100 */
[----:B--2---:R-:W-:-:S05]  /*3110*/  PRMT R57, R97, 0x8880, RZ ;  /* 0x0000888061397816 */ /* 0x004fca00000000ff */
[----:B------:R-:W-:-:S07]  /*3120*/  IMAD R88, R57, R90, RZ ;  /* 0x0000005a39587224 */ /* 0x000fce00078e02ff */
.L_x_80:
[----:B------:R-:W-:Y:S05]  /*3130*/  BSYNC B1 ;  /* 0x0000000000017941 */ /* 0x000fea0003800000 */
.L_x_79:
[----:B--2---:R-:W-:Y:S01]  /*3140*/  @!P4 IMAD R57, R78, R89, R88 ;  /* 0x000000594e39c224 */ /* 0x004fe200078e0258 */
[----:B------:R-:W-:Y:S04]  /*3150*/  BSSY B1, `(.L_x_81) ;  /* 0x0000006000017945 */ /* 0x000fe80003800000 */
[----:B------:R2:W-:Y:S01]  /*3160*/  @!P4 STG.E.U8 desc[UR38][R4.64+0x28], R57 ;  /* 0x000028390400c986 */ /* 0x0005e2000c101126 */
[----:B------:R-:W-:Y:S05]  /*3170*/  @P3 BRA `(.L_x_82) ;  /* 0x00000000000c3947 */ /* 0x000fea0003800000 */
[----:B------:R-:W2:Y:S02]  /*3180*/  LDG.E.U8 R97, desc[UR38][R106.64+0x29] ;  /* 0x000029266a617981 */ /* 0x000ea4000c1e1100 */
[----:B--2---:R-:W-:-:S05]  /*3190*/  PRMT R57, R97, 0x8880, RZ ;  /* 0x0000888061397816 */ /* 0x004fca00000000ff */
[----:B------:R-:W-:-:S07]  /*31a0*/  IMAD R88, R57, R90, RZ ;  /* 0x0000005a39587224 */ /* 0x000fce00078e02ff */
.L_x_82:
[----:B------:R-:W-:Y:S05]  /*31b0*/  BSYNC B1 ;  /* 0x0000000000017941 */ /* 0x000fea0003800000 */
.L_x_81:
        /* <DEDUP_REMOVED lines=10> */
.L_x_84:
[----:B------:R-:W-:Y:S05]  /*3260*/  BSYNC B1 ;  /* 0x0000000000017941 */ /* 0x000fea0003800000 */
.L_x_83:
[----:B--2---:R-:W-:Y:S01]  /*3270*/  @!P2 IMAD R57, R80, R89, R88 ;  /* 0x000000595039a224 */ /* 0x004fe200078e0258 */
[----:B------:R-:W-:Y:S04]  /*3280*/  BSSY B1, `(.L_x_85) ;  /* 0x0000006000017945 */ /* 0x000fe80003800000 */
[----:B------:R2:W-:Y:S01]  /*3290*/  @!P2 STG.E.U8 desc[UR38][R12.64+0x30], R57 ;  /* 0x000030390c00a986 */ /* 0x0005e2000c101126 */
[----:B------:R-:W-:Y:S05]  /*32a0*/  @P4 BRA `(.L_x_86) ;  /* 0x00000000000c4947 */ /* 0x000fea0003800000 */
[----:B------:R-:W2:Y:S02]  /*32b0*/  LDG.E.U8 R97, desc[UR38][R102.64+0x31] ;  /* 0x0000312666617981 */ /* 0x000ea4000c1e1100 */
[----:B--2---:R-:W-:-:S05]  /*32c0*/  PRMT R57, R97, 0x8880, RZ ;  /* 0x0000888061397816 */ /* 0x004fca00000000ff */
[----:B------:R-:W-:-:S07]  /*32d0*/  IMAD R88, R57, R90, RZ ;  /* 0x0000005a39587224 */ /* 0x000fce00078e02ff */
.L_x_86:
[----:B------:R-:W-:Y:S05]  /*32e0*/  BSYNC B1 ;  /* 0x0000000000017941 */ /* 0x000fea0003800000 */
.L_x_85:
[----:B------:R-:W-:Y:S01]  /*32f0*/  @!P4 IMAD R81, R81, R89, R88 ;  /* 0x000000595151c224 */ /* 0x000fe200078e0258 */
[----:B------:R-:W-:Y:S04]  /*3300*/  BSSY B1, `(.L_x_87) ;  /* 0x0000006000017945 */ /* 0x000fe80003800000 */
[----:B------:R0:W-:Y:S01]  /*3310*/  @!P4 STG.E.U8 desc[UR38][R12.64+0x31], R81 ;  /* 0x000031510c00c986 */ /* 0x0001e2000c101126 */
[----:B------:R-:W-:Y:S05]  /*3320*/  @P3 BRA `(.L_x_88) ;  /* 0x00000000000c3947 */ /* 0x000fea0003800000 */
[----:B------:R-:W2:Y:S02]  /*3330*/  LDG.E.U8 R97, desc[UR38][R106.64+0x30] ;  /* 0x000030266a617981 */ /* 0x000ea4000c1e1100 */
[----:B--2---:R-:W-:-:S05]  /*3340*/  PRMT R57, R97, 0x8880, RZ ;  /* 0x0000888061397816 */ /* 0x004fca00000000ff */
[----:B------:R-:W-:-:S07]  /*3350*/  IMAD R88, R57, R90, RZ ;  /* 0x0000005a39587224 */ /* 0x000fce00078e02ff */
.L_x_88:
[----:B------:R-:W-:Y:S05]  /*3360*/  BSYNC B1 ;  /* 0x0000000000017941 */ /* 0x000fea0003800000 */
.L_x_87:
[----:B------:R-:W-:Y:S01]  /*3370*/  ISETP.LT.OR P4, PT, R3, 0x32, !P1 ;  /* 0x000000320300780c */ /* 0x000fe20004f81670 */
[----:B--2---:R-:W-:Y:S01]  /*3380*/  @!P3 IMAD R57, R82, R89, R88 ;  /* 0x000000595239b224 */ /* 0x004fe200078e0258 */
[----:B------:R-:W-:Y:S01]  /*3390*/  BSSY B1, `(.L_x_89) ;  /* 0x0000008000017945 */ /* 0x000fe20003800000 */
[----:B---3--:R-:W-:-:S03]  /*33a0*/  IADD3 R59, P2, R10, 0x80, RZ ;  /* 0x000000800a3b7810 */ /* 0x008fc60007f5e0ff */
[----:B------:R2:W-:Y:S01]  /*33b0*/  @!P3 STG.E.U8 desc[UR38][R4.64+0x30], R57 ;  /* 0x000030390400b986 */ /* 0x0005e2000c101126 */
[----:B------:R-:W-:-:S06]  /*33c0*/  ISETP.LT.OR P3, PT, R3, 0x39, !P0 ;  /* 0x000000390300780c */ /* 0x000fcc0004761670 */
[----:B------:R-:W-:Y:S07]  /*33d0*/  @P4 BRA `(.L_x_90) ;  /* 0x00000000000c4947 */ /* 0x000fee0003800000 */
[----:B------:R-:W2:Y:S02]  /*33e0*/  LDG.E.U8 R97, desc[UR38][R106.64+0x31] ;  /* 0x000031266a617981 */ /* 0x000ea4000c1e1100 */
[----:B--2---:R-:W-:-:S05]  /*33f0*/  PRMT R57, R97, 0x8880, RZ ;  /* 0x0000888061397816 */ /* 0x004fca00000000ff */
[----:B------:R-:W-:-:S07]  /*3400*/  IMAD R88, R57, R90, RZ ;  /* 0x0000005a39587224 */ /* 0x000fce00078e02ff */
.L_x_90:
[----:B------:R-:W-:Y:S05]  /*3410*/  BSYNC B1 ;  /* 0x0000000000017941 */ /* 0x000fea0003800000 */
.L_x_89:
[----:B------:R-:W-:Y:S01]  /*3420*/  @!P4 IMAD R83, R83, R89, R88 ;  /* 0x000000595353c224 */ /* 0x000fe200078e0258 */
[----:B------:R-:W-:Y:S04]  /*3430*/  BSSY B1, `(.L_x_91) ;  /* 0x0000006000017945 */ /* 0x000fe80003800000 */
[----:B------:R3:W-:Y:S01]  /*3440*/  @!P4 STG.E.U8 desc[UR38][R4.64+0x31], R83 ;  /* 0x000031530400c986 */ /* 0x0007e2000c101126 */
[----:B------:R-:W-:Y:S05]  /*3450*/  @P3 BRA `(.L_x_92) ;  /* 0x00000000000c3947 */ /* 0x000fea0003800000 */
[----:B------:R-:W2:Y:S02]  /*3460*/  LDG.E.U8 R97, desc[UR38][R102.64+0x38] ;  /* 0x0000382666617981 */ /* 0x000ea4000c1e1100 */
[----:B--2---:R-:W-:-:S05]  /*3470*/  PRMT R57, R97, 0x8880, RZ ;  /* 0x0000888061397816 */ /* 0x004fca00000000ff */
[----:B------:R-:W-:-:S07]  /*3480*/  IMAD R88, R57, R90, RZ ;  /* 0x0000005a39587224 */ /* 0x000fce00078e02ff */
.L_x_92:
[----:B------:R-:W-:Y:S05]  /*3490*/  BSYNC B1 ;  /* 0x0000000000017941 */ /* 0x000fea0003800000 */
.L_x_91:
[----:B------:R-:W-:Y:S01]  /*34a0*/  ISETP.LT.OR P0, PT, R3, 0x3a, !P0 ;  /* 0x0000003a0300780c */ /* 0x000fe20004701670 */
[----:B--2---:R-:W-:Y:S01]  /*34b0*/  @!P3 IMAD R57, R84, R89, R88 ;  /* 0x000000595439b224 */ /* 0x004fe200078e0258 */
[----:B------:R-:W-:Y:S01]  /*34c0*/  BSSY B1, `(.L_x_93) ;  /* 0x0000009000017945 */ /* 0x000fe20003800000 */
[----:B------:R-:W-:-:S03]  /*34d0*/  IMAD.WIDE.U32 R104, R59, R20, R104 ;  /* 0x000000143b687225 */ /* 0x000fc600078e0068 */
[----:B------:R2:W-:Y:S01]  /*34e0*/  @!P3 STG.E.U8 desc[UR38][R12.64+0x38], R57 ;  /* 0x000038390c00b986 */ /* 0x0005e2000c101126 */
[----:B----4-:R-:W-:Y:S01]  /*34f0*/  IMAD.X R61, RZ, RZ, R11, P2 ;  /* 0x000000ffff3d7224 */ /* 0x010fe200010e060b */
[----:B------:R-:W-:-:S05]  /*3500*/  IADD3 R100, P4, P3, R100, R14, R104 ;  /* 0x0000000e64647210 */ /* 0x000fca0007b9e068 */
[----:B------:R-:W-:Y:S08]  /*3510*/  @P0 BRA `(.L_x_94) ;  /* 0x00000000000c0947 */ /* 0x000ff00003800000 */
[----:B------:R-:W4:Y:S02]  /*3520*/  LDG.E.U8 R97, desc[UR38][R102.64+0x39] ;  /* 0x0000392666617981 */ /* 0x000f24000c1e1100 */
[----:B----4-:R-:W-:-:S05]  /*3530*/  PRMT R11, R97, 0x8880, RZ ;  /* 0x00008880610b7816 */ /* 0x010fca00000000ff */
[----:B------:R-:W-:-:S07]  /*3540*/  IMAD R88, R11, R90, RZ ;  /* 0x0000005a0b587224 */ /* 0x000fce00078e02ff */
.L_x_94:
[----:B------:R-:W-:Y:S05]  /*3550*/  BSYNC B1 ;  /* 0x0000000000017941 */ /* 0x000fea0003800000 */
.L_x_93:
[----:B------:R-:W-:Y:S01]  /*3560*/  @!P0 IMAD R85, R85, R89, R88 ;  /* 0x0000005955558224 */ /* 0x000fe200078e0258 */
[----:B------:R-:W-:Y:S01]  /*3570*/  ISETP.LT.OR P2, PT, R3, 0x39, !P1 ;  /* 0x000000390300780c */ /* 0x000fe20004f41670 */
[----:B------:R-:W-:Y:S01]  /*3580*/  IMAD R10, R61, R20, RZ ;  /* 0x000000143d0a7224 */ /* 0x000fe200078e02ff */
[----:B------:R-:W-:Y:S01]  /*3590*/  BSSY B1, `(.L_x_95) ;  /* 0x0000008000017945 */ /* 0x000fe20003800000 */
[----:B------:R-:W-:Y:S01]  /*35a0*/  ISETP.LT.OR P1, PT, R3, 0x3a, !P1 ;  /* 0x0000003a0300780c */ /* 0x000fe20004f21670 */
[----:B------:R4:W-:Y:S01]  /*35b0*/  @!P0 STG.E.U8 desc[UR38][R12.64+0x39], R85 ;  /* 0x000039550c008986 */ /* 0x0009e2000c101126 */
[----:B--2---:R-:W-:-:S08]  /*35c0*/  IMAD R57, R59, R21, R10 ;  /* 0x000000153b397224 */ /* 0x004fd000078e020a */
[----:B------:R-:W-:Y:S05]  /*35d0*/  @P2 BRA `(.L_x_96) ;  /* 0x00000000000c2947 */ /* 0x000fea0003800000 */
[----:B------:R-:W2:Y:S02]  /*35e0*/  LDG.E.U8 R97, desc[UR38][R106.64+0x38] ;  /* 0x000038266a617981 */ /* 0x000ea4000c1e1100 */
[----:B--2---:R-:W-:-:S05]  /*35f0*/  PRMT R11, R97, 0x8880, RZ ;  /* 0x00008880610b7816 */ /* 0x004fca00000000ff */
[----:B------:R-:W-:-:S07]  /*3600*/  IMAD R88, R11, R90, RZ ;  /* 0x0000005a0b587224 */ /* 0x000fce00078e02ff */
.L_x_96:
[----:B------:R-:W-:Y:S05]  /*3610*/  BSYNC B1 ;  /* 0x0000000000017941 */ /* 0x000fea0003800000 */
.L_x_95:
[----:B------:R-:W-:Y:S01]  /*3620*/  @!P2 IMAD R11, R86, R89, R88 ;  /* 0x00000059560ba224 */ /* 0x000fe200078e0258 */
[----:B------:R-:W-:Y:S01]  /*3630*/  BSSY B1, `(.L_x_97) ;  /* 0x0000008000017945 */ /* 0x000fe20003800000 */
[----:B------:R-:W-:Y:S02]  /*3640*/  IMAD.IADD R104, R57, 0x1, R105 ;  /* 0x0000000139687824 */ /* 0x000fe400078e0269 */
[----:B------:R-:W-:Y:S01]  /*3650*/  IMAD.WIDE.U32 R20, R59, R20, R98 ;  /* 0x000000143b147225 */ /* 0x000fe200078e0062 */
[----:B------:R2:W-:Y:S01]  /*3660*/  @!P2 STG.E.U8 desc[UR38][R4.64+0x38], R11 ;  /* 0x0000380b0400a986 */ /* 0x0005e2000c101126 */
[----:B------:R-:W-:Y:S05]  /*3670*/  @P1 BRA `(.L_x_98) ;  /* 0x00000000000c1947 */ /* 0x000fea0003800000 */
[----:B------:R-:W2:Y:S02]  /*3680*/  LDG.E.U8 R97, desc[UR38][R106.64+0x39] ;  /* 0x000039266a617981 */ /* 0x000ea4000c1e1100 */
[----:B--2---:R-:W-:-:S05]  /*3690*/  PRMT R11, R97, 0x8880, RZ ;  /* 0x00008880610b7816 */ /* 0x004fca00000000ff */
[----:B------:R-:W-:-:S07]  /*36a0*/  IMAD R88, R11, R90, RZ ;  /* 0x0000005a0b587224 */ /* 0x000fce00078e02ff */
.L_x_98:
[----:B------:R-:W-:Y:S05]  /*36b0*/  BSYNC B1 ;  /* 0x0000000000017941 */ /* 0x000fea0003800000 */
.L_x_97:
[----:B------:R-:W-:Y:S01]  /*36c0*/  @!P1 IMAD R87, R87, R89, R88 ;  /* 0x0000005957579224 */ /* 0x000fe200078e0258 */
[----:B------:R-:W-:Y:S01]  /*36d0*/  IADD3.X R101, R99, R15, R104, P4, P3 ;  /* 0x0000000f63657210 */ /* 0x000fe200027e6468 */
[----:B------:R-:W-:Y:S01]  /*36e0*/  BSSY B1, `(.L_x_99) ;  /* 0x000000d000017945 */ /* 0x000fe20003800000 */
[----:B------:R-:W-:Y:S02]  /*36f0*/  ISETP.GE.AND P3, PT, R108, 0x81, PT ;  /* 0x000000816c00780c */ /* 0x000fe40003f66270 */
[----:B------:R0:W-:Y:S01]  /*3700*/  @!P1 STG.E.U8 desc[UR38][R4.64+0x39], R87 ;  /* 0x0000395704009986 */ /* 0x0001e2000c101126 */
[----:B------:R-:W-:Y:S02]  /*3710*/  IADD3 R14, P2, R20, R14, RZ ;  /* 0x0000000e140e7210 */ /* 0x000fe40007f5e0ff */
[----:B------:R-:W-:Y:S02]  /*3720*/  ISETP.LT.OR P1, PT, R3, 0x1, !P3 ;  /* 0x000000010300780c */ /* 0x000fe40005f21670 */
[----:B------:R-:W-:-:S02]  /*3730*/  ISETP.GE.AND P0, PT, R108, 0x89, PT ;  /* 0x000000896c00780c */ /* 0x000fc40003f06270 */
[----:B------:R-:W-:Y:S02]  /*3740*/  IADD3.X R15, R15, R21, R57, P2, !PT ;  /* 0x000000150f0f7210 */ /* 0x000fe400017fe439 */
[C---:B------:R-:W-:Y:S02]  /*3750*/  ISETP.LT.OR P2, PT, R3.reuse, 0x2, !P3 ;  /* 0x000000020300780c */ /* 0x040fe40005f41670 */
[----:B------:R-:W-:-:S05]  /*3760*/  ISETP.LT.OR P4, PT, R3, 0x1, !P0 ;  /* 0x000000010300780c */ /* 0x000fca0004781670 */
[----:B0-----:R-:W-:Y:S08]  /*3770*/  @P1 BRA `(.L_x_100) ;  /* 0x00000000000c1947 */ /* 0x001ff00003800000 */
[----:B------:R-:W2:Y:S02]  /*3780*/  LDG.E.U8 R97, desc[UR38][R14.64] ;  /* 0x000000260e617981 */ /* 0x000ea4000c1e1100 */
[----:B--23--:R-:W-:-:S05]  /*3790*/  PRMT R5, R97, 0x8880, RZ ;  /* 0x0000888061057816 */ /* 0x00cfca00000000ff */
[----:B------:R-:W-:-:S07]  /*37a0*/  IMAD R88, R5, R90, RZ ;  /* 0x0000005a05587224 */ /* 0x000fce00078e02ff */
.L_x_100:
[----:B------:R-:W-:Y:S05]  /*37b0*/  BSYNC B1 ;  /* 0x0000000000017941 */ /* 0x000fea0003800000 */
.L_x_99:
[----:B--23--:R-:W-:Y:S01]  /*37c0*/  @!P1 IMAD R5, R24, R89, R88 ;  /* 0x0000005918059224 */ /* 0x00cfe200078e0258 */
[----:B------:R-:W-:Y:S04]  /*37d0*/  BSSY B1, `(.L_x_101) ;  /* 0x0000006000017945 */ /* 0x000fe80003800000 */
[----:B------:R0:W-:Y:S01]  /*37e0*/  @!P1 STG.E.U8 desc[UR38][R6.64], R5 ;  /* 0x0000000506009986 */ /* 0x0001e2000c101126 */
[----:B------:R-:W-:Y:S05]  /*37f0*/  @P2 BRA `(.L_x_102) ;  /* 0x00000000000c2947 */ /* 0x000fea0003800000 */
[----:B------:R-:W0:Y:S02]  /*3800*/  LDG.E.U8 R97, desc[UR38][R14.64+0x1] ;  /* 0x000001260e617981 */ /* 0x000e24000c1e1100 */
[----:B0-----:R-:W-:-:S05]  /*3810*/  PRMT R5, R97, 0x8880, RZ ;  /* 0x0000888061057816 */ /* 0x001fca00000000ff */
[----:B------:R-:W-:-:S07]  /*3820*/  IMAD R88, R5, R90, RZ ;  /* 0x0000005a05587224 */ /* 0x000fce00078e02ff */
.L_x_102:
[----:B------:R-:W-:Y:S05]  /*3830*/  BSYNC B1 ;  /* 0x0000000000017941 */ /* 0x000fea0003800000 */
.L_x_101:
[----:B------:R-:W-:Y:S01]  /*3840*/  @!P2 IMAD R25, R25, R89, R88 ;  /* 0x000000591919a224 */ /* 0x000fe200078e0258 */
[----:B------:R-:W-:Y:S04]  /*3850*/  BSSY B1, `(.L_x_103) ;  /* 0x0000006000017945 */ /* 0x000fe80003800000 */
[----:B------:R2:W-:Y:S01]  /*3860*/  @!P2 STG.E.U8 desc[UR38][R6.64+0x1], R25 ;  /* 0x000001190600a986 */ /* 0x0005e2000c101126 */
[----:B------:R-:W-:Y:S05]  /*3870*/  @P4 BRA `(.L_x_104) ;  /* 0x00000000000c4947 */ /* 0x000fea0003800000 */
[----:B------:R-:W0:Y:S02]  /*3880*/  LDG.E.U8 R97, desc[UR38][R100.64] ;  /* 0x0000002664617981 */ /* 0x000e24000c1e1100 */
[----:B0-----:R-:W-:-:S05]  /*3890*/  PRMT R5, R97, 0x8880, RZ ;  /* 0x0000888061057816 */ /* 0x001fca00000000ff */
[----:B------:R-:W-:-:S07]  /*38a0*/  IMAD R88, R5, R90, RZ ;  /* 0x0000005a05587224 */ /* 0x000fce00078e02ff */
.L_x_104:
[----:B------:R-:W-:Y:S05]  /*38b0*/  BSYNC B1 ;  /* 0x0000000000017941 */ /* 0x000fea0003800000 */
.L_x_103:
[C---:B------:R-:W-:Y:S01]  /*38c0*/  ISETP.LT.OR P1, PT, R3.reuse, 0x2, !P0 ;  /* 0x000000020300780c */ /* 0x040fe20004721670 */
[----:B0-----:R-:W-:Y:S01]  /*38d0*/  @!P4 IMAD R5, R26, R89, R88 ;  /* 0x000000591a05c224 */ /* 0x001fe200078e0258 */
[----:B------:R-:W-:Y:S01]  /*38e0*/  BSSY B1, `(.L_x_105) ;  /* 0x0000008000017945 */ /* 0x000fe20003800000 */
[----:B------:R-:W-:-:S03]  /*38f0*/  ISETP.LT.OR P2, PT, R3, 0x9, !P3 ;  /* 0x000000090300780c */ /* 0x000fc60005f41670 */
[----:B------:R0:W-:Y:S01]  /*3900*/  @!P4 STG.E.U8 desc[UR38][R8.64], R5 ;  /* 0x000000050800c986 */ /* 0x0001e2000c101126 */
[----:B------:R-:W-:-:S06]  /*3910*/  ISETP.LT.OR P4, PT, R3, 0xa, !P3 ;  /* 0x0000000a0300780c */ /* 0x000fcc0005f81670 */
[----:B------:R-:W-:Y:S07]  /*3920*/  @P1 BRA `(.L_x_106) ;  /* 0x00000000000c1947 */ /* 0x000fee0003800000 */
[----:B------:R-:W0:Y:S02]  /*3930*/  LDG.E.U8 R97, desc[UR38][R100.64+0x1] ;  /* 0x0000012664617981 */ /* 0x000e24000c1e1100 */
[----:B0-----:R-:W-:-:S05]  /*3940*/  PRMT R5, R97, 0x8880, RZ ;  /* 0x0000888061057816 */ /* 0x001fca00000000ff */
[----:B------:R-:W-:-:S07]  /*3950*/  IMAD R88, R5, R90, RZ ;  /* 0x0000005a05587224 */ /* 0x000fce00078e02ff */
.L_x_106:
[----:B------:R-:W-:Y:S05]  /*3960*/  BSYNC B1 ;  /* 0x0000000000017941 */ /* 0x000fea0003800000 */
.L_x_105:
[----:B------:R-:W-:Y:S01]  /*3970*/  @!P1 IMAD R27, R27, R89, R88 ;  /* 0x000000591b1b9224 */ /* 0x000fe200078e0258 */
[----:B------:R-:W-:Y:S04]  /*3980*/  BSSY B1, `(.L_x_107) ;  /* 0x0000006000017945 */ /* 0x000fe80003800000 */
[----:B------:R3:W-:Y:S01]  /*3990*/  @!P1 STG.E.U8 desc[UR38][R8.64+0x1], R27 ;  /* 0x0000011b08009986 */ /* 0x0007e2000c101126 */
[----:B------:R-:W-:Y:S05]  /*39a0*/  @P2 BRA `(.L_x_108) ;  /* 0x00000000000c2947 */ /* 0x000fea0003800000 */
[----:B------:R-:W0:Y:S02]  /*39b0*/  LDG.E.U8 R97, desc[UR38][R14.64+0x8] ;  /* 0x000008260e617981 */ /* 0x000e24000c1e1100 */
[----:B0-----:R-:W-:-:S05]  /*39c0*/  PRMT R5, R97, 0x8880, RZ ;  /* 0x0000888061057816 */ /* 0x001fca00000000ff */
[----:B------:R-:W-:-:S07]  /*39d0*/  IMAD R88, R5, R90, RZ ;  /* 0x0000005a05587224 */ /* 0x000fce00078e02ff */
.L_x_108:
[----:B------:R-:W-:Y:S05]  /*39e0*/  BSYNC B1 ;  /* 0x0000000000017941 */ /* 0x000fea0003800000 */
.L_x_107:
[----:B0-----:R-:W-:Y:S01]  /*39f0*/  @!P2 IMAD R5, R28, R89, R88 ;  /* 0x000000591c05a224 */ /* 0x001fe200078e0258 */
[----:B------:R-:W-:Y:S04]  /*3a00*/  BSSY B1, `(.L_x_109) ;  /* 0x0000006000017945 */ /* 0x000fe80003800000 */
[----:B------:R0:W-:Y:S01]  /*3a10*/  @!P2 STG.E.U8 desc[UR38][R6.64+0x8], R5 ;  /* 0x000008050600a986 */ /* 0x0001e2000c101126 */
[----:B------:R-:W-:Y:S05]  /*3a20*/  @P4 BRA `(.L_x_110) ;  /* 0x00000000000c4947 */ /* 0x000fea0003800000 */
[----:B------:R-:W0:Y:S02]  /*3a30*/  LDG.E.U8 R97, desc[UR38][R14.64+0x9] ;  /* 0x000009260e617981 */ /* 0x000e24000c1e1100 */
[----:B0-----:R-:W-:-:S05]  /*3a40*/  PRMT R5, R97, 0x8880, RZ ;  /* 0x0000888061057816 */ /* 0x001fca00000000ff */
[----:B------:R-:W-:-:S07]  /*3a50*/  IMAD R88, R5, R90, RZ ;  /* 0x0000005a05587224 */ /* 0x000fce00078e02ff */
.L_x_110:
[----:B------:R-:W-:Y:S05]  /*3a60*/  BSYNC B1 ;  /* 0x0000000000017941 */ /* 0x000fea0003800000 */
.L_x_109:
[----:B------:R-:W-:Y:S01]  /*3a70*/  ISETP.LT.OR P1, PT, R3, 0x9, !P0 ;  /* 0x000000090300780c */ /* 0x000fe20004721670 */
[----:B------:R-:W-:Y:S01]  /*3a80*/  @!P4 IMAD R29, R29, R89, R88 ;  /* 0x000000591d1dc224 */ /* 0x000fe200078e0258 */
        /* <DEDUP_REMOVED lines=8> */
.L_x_112:
[----:B------:R-:W-:Y:S05]  /*3b10*/  BSYNC B1 ;  /* 0x0000000000017941 */ /* 0x000fea0003800000 */
.L_x_111:
[----:B0-----:R-:W-:Y:S01]  /*3b20*/  @!P1 IMAD R5, R30, R89, R88 ;  /* 0x000000591e059224 */ /* 0x001fe200078e0258 */
[----:B------:R-:W-:Y:S04]  /*3b30*/  BSSY B1, `(.L_x_113) ;  /* 0x0000006000017945 */ /* 0x000fe80003800000 */
[----:B------:R0:W-:Y:S01]  /*3b40*/  @!P1 STG.E.U8 desc[UR38][R8.64+0x8], R5 ;  /* 0x0000080508009986 */ /* 0x0001e2000c101126 */
[----:B------:R-:W-:Y:S05]  /*3b50*/  @P2 BRA `(.L_x_114) ;  /* 0x00000000000c2947 */ /* 0x000fea0003800000 */
[----:B------:R-:W0:Y:S02]  /*3b60*/  LDG.E.U8 R97, desc[UR38][R100.64+0x9] ;  /* 0x0000092664617981 */ /* 0x000e24000c1e1100 */
[----:B0-----:R-:W-:-:S05]  /*3b70*/  PRMT R5, R97, 0x8880, RZ ;  /* 0x0000888061057816 */ /* 0x001fca00000000ff */
[----:B------:R-:W-:-:S07]  /*3b80*/  IMAD R88, R5, R90, RZ ;  /* 0x0000005a05587224 */ /* 0x000fce00078e02ff */
.L_x_114:
[----:B------:R-:W-:Y:S05]  /*3b90*/  BSYNC B1 ;  /* 0x0000000000017941 */ /* 0x000fea0003800000 */
.L_x_113:
[----:B------:R-:W-:Y:S01]  /*3ba0*/  @!P2 IMAD R31, R31, R89, R88 ;  /* 0x000000591f1fa224 */ /* 0x000fe200078e0258 */
[----:B------:R-:W-:Y:S04]  /*3bb0*/  BSSY B1, `(.L_x_115) ;  /* 0x0000006000017945 */ /* 0x000fe80003800000 */
[----:B------:R0:W-:Y:S01]  /*3bc0*/  @!P2 STG.E.U8 desc[UR38][R8.64+0x9], R31 ;  /* 0x0000091f0800a986 */ /* 0x0001e2000c101126 */
[----:B------:R-:W-:Y:S05]  /*3bd0*/  @P4 BRA `(.L_x_116) ;  /* 0x00000000000c4947 */ /* 0x000fea0003800000 */
[----:B------:R-:W0:Y:S02]  /*3be0*/  LDG.E.U8 R97, desc[UR38][R14.64+0x10] ;  /* 0x000010260e617981 */ /* 0x000e24000c1e1100 */
[----:B0-----:R-:W-:-:S05]  /*3bf0*/  PRMT R5, R97, 0x8880, RZ ;  /* 0x0000888061057816 */ /* 0x001fca00000000ff */
[----:B------:R-:W-:-:S07]  /*3c00*/  IMAD R88, R5, R90, RZ ;  /* 0x0000005a05587224 */ /* 0x000fce00078e02ff */
.L_x_116:
[----:B------:R-:W-:Y:S05]  /*3c10*/  BSYNC B1 ;  /* 0x0000000000017941 */ /* 0x000fea0003800000 */
.L_x_115:
        /* <DEDUP_REMOVED lines=10> */
.L_x_118:
[----:B------:R-:W-:Y:S05]  /*3cc0*/  BSYNC B1 ;  /* 0x0000000000017941 */ /* 0x000fea0003800000 */
.L_x_117:
[----:B------:R-:W-:Y:S01]  /*3cd0*/  @!P1 IMAD R33, R33, R89, R88 ;  /* 0x0000005921219224 */ /* 0x000fe200078e0258 */
[----:B------:R-:W-:Y:S04]  /*3ce0*/  BSSY B1, `(.L_x_119) ;  /* 0x0000006000017945 */ /* 0x000fe80003800000 */
[----:B------:R0:W-:Y:S01]  /*3cf0*/  @!P1 STG.E.U8 desc[UR38][R6.64+0x11], R33 ;  /* 0x0000112106009986 */ /* 0x0001e2000c101126 */
[----:B------:R-:W-:Y:S05]  /*3d00*/  @P2 BRA `(.L_x_120) ;  /* 0x00000000000c2947 */ /* 0x000fea0003800000 */
[----:B------:R-:W0:Y:S02]  /*3d10*/  LDG.E.U8 R97, desc[UR38][R100.64+0x10] ;  /* 0x0000102664617981 */ /* 0x000e24000c1e1100 */
[----:B0-----:R-:W-:-:S05]  /*3d20*/  PRMT R5, R97, 0x8880, RZ ;  /* 0x0000888061057816 */ /* 0x001fca00000000ff */
[----:B------:R-:W-:-:S07]  /*3d30*/  IMAD R88, R5, R90, RZ ;  /* 0x0000005a05587224 */ /* 0x000fce00078e02ff */
.L_x_120:
[----:B------:R-:W-:Y:S05]  /*3d40*/  BSYNC B1 ;  /* 0x0000000000017941 */ /* 0x000fea0003800000 */
.L_x_119:
[----:B0-----:R-:W-:Y:S01]  /*3d50*/  @!P2 IMAD R5, R34, R89, R88 ;  /* 0x000000592205a224 */ /* 0x001fe200078e0258 */
[----:B------:R-:W-:Y:S04]  /*3d60*/  BSSY B1, `(.L_x_121) ;  /* 0x0000006000017945 */ /* 0x000fe80003800000 */
[----:B------:R0:W-:Y:S01]  /*3d70*/  @!P2 STG.E.U8 desc[UR38][R8.64+0x10], R5 ;  /* 0x000010050800a986 */ /* 0x0001e2000c101126 */
[----:B------:R-:W-:Y:S05]  /*3d80*/  @P4 BRA `(.L_x_122) ;  /* 0x00000000000c4947 */ /* 0x000fea0003800000 */
[----:B------:R-:W0:Y:S02]  /*3d90*/  LDG.E.U8 R97, desc[UR38][R100.64+0x11] ;  /* 0x0000112664617981 */ /* 0x000e24000c1e1100 */
[----:B0-----:R-:W-:-:S05]  /*3da0*/  PRMT R5, R97, 0x8880, RZ ;  /* 0x0000888061057816 */ /* 0x001fca00000000ff */
[----:B------:R-:W-:-:S07]  /*3db0*/  IMAD R88, R5, R90, RZ ;  /* 0x0000005a05587224 */ /* 0x000fce00078e02ff */
.L_x_122:
[----:B------:R-:W-:Y:S05]  /*3dc0*/  BSYNC B1 ;  /* 0x0000000000017941 */ /* 0x000fea0003800000 */
.L_x_121:
        /* <DEDUP_REMOVED lines=10> */
.L_x_124:
[----:B------:R-:W-:Y:S05]  /*3e70*/  BSYNC B1 ;  /* 0x0000000000017941 */ /* 0x000fea0003800000 */
.L_x_123:
[----:B0-----:R-:W-:Y:S01]  /*3e80*/  @!P1 IMAD R5, R36, R89, R88 ;  /* 0x0000005924059224 */ /* 0x001fe200078e0258 */
[----:B------:R-:W-:Y:S04]  /*3e90*/  BSSY B1, `(.L_x_125) ;  /* 0x0000006000017945 */ /* 0x000fe80003800000 */
[----:B------:R0:W-:Y:S01]  /*3ea0*/  @!P1 STG.E.U8 desc[UR38][R6.64+0x18], R5 ;  /* 0x0000180506009986 */ /* 0x0001e2000c101126 */
[----:B------:R-:W-:Y:S05]  /*3eb0*/  @P2 BRA `(.L_x_126) ;  /* 0x00000000000c2947 */ /* 0x000fea0003800000 */
[----:B------:R-:W0:Y:S02]  /*3ec0*/  LDG.E.U8 R97, desc[UR38][R14.64+0x19] ;  /* 0x000019260e617981 */ /* 0x000e24000c1e1100 */
[----:B0-----:R-:W-:-:S05]  /*3ed0*/  PRMT R5, R97, 0x8880, RZ ;  /* 0x0000888061057816 */ /* 0x001fca00000000ff */
[----:B------:R-:W-:-:S07]  /*3ee0*/  IMAD R88, R5, R90, RZ ;  /* 0x0000005a05587224 */ /* 0x000fce00078e02ff */
.L_x_126:
[----:B------:R-:W-:Y:S05]  /*3ef0*/  BSYNC B1 ;  /* 0x0000000000017941 */ /* 0x000fea0003800000 */
.L_x_125:
[----:B------:R-:W-:Y:S01]  /*3f00*/  @!P2 IMAD R37, R37, R89, R88 ;  /* 0x000000592525a224 */ /* 0x000fe200078e0258 */
[----:B------:R-:W-:Y:S04]  /*3f10*/  BSSY B1, `(.L_x_127) ;  /* 0x0000006000017945 */ /* 0x000fe80003800000 */
[----:B------:R0:W-:Y:S01]  /*3f20*/  @!P2 STG.E.U8 desc[UR38][R6.64+0x19], R37 ;  /* 0x000019250600a986 */ /* 0x0001e2000c101126 */
[----:B------:R-:W-:Y:S05]  /*3f30*/  @P4 BRA `(.L_x_128) ;  /* 0x00000000000c4947 */ /* 0x000fea0003800000 */
[----:B------:R-:W0:Y:S02]  /*3f40*/  LDG.E.U8 R97, desc[UR38][R100.64+0x18] ;  /* 0x0000182664617981 */ /* 0x000e24000c1e1100 */
[----:B0-----:R-:W-:-:S05]  /*3f50*/  PRMT R5, R97, 0x8880, RZ ;  /* 0x0000888061057816 */ /* 0x001fca00000000ff */
[----:B------:R-:W-:-:S07]  /*3f60*/  IMAD R88, R5, R90, RZ ;  /* 0x0000005a05587224 */ /* 0x000fce00078e02ff */
.L_x_128:
[----:B------:R-:W-:Y:S05]  /*3f70*/  BSYNC B1 ;  /* 0x0000000000017941 */ /* 0x000fea0003800000 */
.L_x_127:
        /* <DEDUP_REMOVED lines=10> */
.L_x_130:
[----:B------:R-:W-:Y:S05]  /*4020*/  BSYNC B1 ;  /* 0x0000000000017941 */ /* 0x000fea0003800000 */
.L_x_129:
[----:B------:R-:W-:Y:S01]  /*4030*/  @!P1 IMAD R39, R39, R89, R88 ;  /* 0x0000005927279224 */ /* 0x000fe200078e0258 */
[----:B------:R-:W-:Y:S04]  /*4040*/  BSSY B1, `(.L_x_131) ;  /* 0x0000006000017945 */ /* 0x000fe80003800000 */
[----:B------:R0:W-:Y:S01]  /*4050*/  @!P1 STG.E.U8 desc[UR38][R8.64+0x19], R39 ;  /* 0x0000192708009986 */ /* 0x0001e2000c101126 */
[----:B------:R-:W-:Y:S05]  /*4060*/  @P2 BRA `(.L_x_132) ;  /* 0x00000000000c2947 */ /* 0x000fea0003800000 */
[----:B------:R-:W0:Y:S02]  /*4070*/  LDG.E.U8 R97, desc[UR38][R14.64+0x20] ;  /* 0x000020260e617981 */ /* 0x000e24000c1e1100 */
[----:B0-----:R-:W-:-:S05]  /*4080*/  PRMT R5, R97, 0x8880, RZ ;  /* 0x0000888061057816 */ /* 0x001fca00000000ff */
[----:B------:R-:W-:-:S07]  /*4090*/  IMAD R88, R5, R90, RZ ;  /* 0x0000005a05587224 */ /* 0x000fce00078e02ff */
.L_x_132:
[----:B------:R-:W-:Y:S05]  /*40a0*/  BSYNC B1 ;  /* 0x0000000000017941 */ /* 0x000fea0003800000 */
.L_x_131:
[----:B0-----:R-:W-:Y:S01]  /*40b0*/  @!P2 IMAD R5, R40, R89, R88 ;  /* 0x000000592805a224 */ /* 0x001fe200078e0258 */
[----:B------:R-:W-:Y:S04]  /*40c0*/  BSSY B1, `(.L_x_133) ;  /* 0x0000006000017945 */ /* 0x000fe80003800000 */
[----:B------:R0:W-:Y:S01]  /*40d0*/  @!P2 STG.E.U8 desc[UR38][R6.64+0x20], R5 ;  /* 0x000020050600a986 */ /* 0x0001e2000c101126 */
[----:B------:R-:W-:Y:S05]  /*40e0*/  @P4 BRA `(.L_x_134) ;  /* 0x00000000000c4947 */ /* 0x000fea0003800000 */
[----:B------:R-:W0:Y:S02]  /*40f0*/  LDG.E.U8 R97, desc[UR38][R14.64+0x21] ;  /* 0x000021260e617981 */ /* 0x000e24000c1e1100 */
[----:B0-----:R-:W-:-:S05]  /*4100*/  PRMT R5, R97, 0x8880, RZ ;  /* 0x0000888061057816 */ /* 0x001fca00000000ff */
[----:B------:R-:W-:-:S07]  /*4110*/  IMAD R88, R5, R90, RZ ;  /* 0x0000005a05587224 */ /* 0x000fce00078e02ff */
.L_x_134:
[----:B------:R-:W-:Y:S05]  /*4120*/  BSYNC B1 ;  /* 0x0000000000017941 */ /* 0x000fea0003800000 */
.L_x_133:
        /* <DEDUP_REMOVED lines=10> */
.L_x_136:
[----:B------:R-:W-:Y:S05]  /*41d0*/  BSYNC B1 ;  /* 0x0000000000017941 */ /* 0x000fea0003800000 */
.L_x_135:
[----:B0-----:R-:W-:Y:S01]  /*41e0*/  @!P1 IMAD R5, R42, R89, R88 ;  /* 0x000000592a059224 */ /* 0x001fe200078e0258 */
[----:B------:R-:W-:Y:S04]  /*41f0*/  BSSY B1, `(.L_x_137) ;  /* 0x0000006000017945 */ /* 0x000fe80003800000 */
[----:B------:R0:W-:Y:S01]  /*4200*/  @!P1 STG.E.U8 desc[UR38][R8.64+0x20], R5 ;  /* 0x0000200508009986 */ /* 0x0001e2000c101126 */
[----:B------:R-:W-:Y:S05]  /*4210*/  @P2 BRA `(.L_x_138) ;  /* 0x00000000000c2947 */ /* 0x000fea0003800000 */
[----:B------:R-:W0:Y:S02]  /*4220*/  LDG.E.U8 R97, desc[UR38][R100.64+0x21] ;  /* 0x0000212664617981 */ /* 0x000e24000c1e1100 */
[----:B0-----:R-:W-:-:S05]  /*4230*/  PRMT R5, R97, 0x8880, RZ ;  /* 0x0000888061057816 */ /* 0x001fca00000000ff */
[----:B------:R-:W-:-:S07]  /*4240*/  IMAD R88, R5, R90, RZ ;  /* 0x0000005a05587224 */ /* 0x000fce00078e02ff */
.L_x_138:
[----:B------:R-:W-:Y:S05]  /*4250*/  BSYNC B1 ;  /* 0x0000000000017941 */ /* 0x000fea0003800000 */
.L_x_137:
[----:B------:R-:W-:Y:S01]  /*4260*/  @!P2 IMAD R43, R43, R89, R88 ;  /* 0x000000592b2ba224 */ /* 0x000fe200078e0258 */
[----:B------:R-:W-:Y:S04]  /*4270*/  BSSY B1, `(.L_x_139) ;  /* 0x0000006000017945 */ /* 0x000fe80003800000 */
[----:B------:R0:W-:Y:S01]  /*4280*/  @!P2 STG.E.U8 desc[UR38][R8.64+0x21], R43 ;  /* 0x0000212b0800a986 */ /* 0x0001e2000c101126 */
[----:B------:R-:W-:Y:S05]  /*4290*/  @P4 BRA `(.L_x_140) ;  /* 0x00000000000c4947 */ /* 0x000fea0003800000 */
[----:B------:R-:W0:Y:S02]  /*42a0*/  LDG.E.U8 R97, desc[UR38][R14.64+0x28] ;  /* 0x000028260e617981 */ /* 0x000e24000c1e1100 */
[----:B0-----:R-:W-:-:S05]  /*42b0*/  PRMT R5, R97, 0x8880, RZ ;  /* 0x0000888061057816 */ /* 0x001fca00000000ff */
[----:B------:R-:W-:-:S07]  /*42c0*/  IMAD R88, R5, R90, RZ ;  /* 0x0000005a05587224 */ /* 0x000fce00078e02ff */
.L_x_140:
[----:B------:R-:W-:Y:S05]  /*42d0*/  BSYNC B1 ;  /* 0x0000000000017941 */ /* 0x000fea0003800000 */
.L_x_139:
        /* <DEDUP_REMOVED lines=10> */
.L_x_142:
[----:B------:R-:W-:Y:S05]  /*4380*/  BSYNC B1 ;  /* 0x0000000000017941 */ /* 0x000fea0003800000 */
.L_x_141:
[----:B------:R-:W-:Y:S01]  /*4390*/  @!P1 IMAD R45, R45, R89, R88 ;  /* 0x000000592d2d9224 */ /* 0x000fe200078e0258 */
[----:B------:R-:W-:Y:S04]  /*43a0*/  BSSY B1, `(.L_x_143) ;  /* 0x0000006000017945 */ /* 0x000fe80003800000 */
[----:B------:R0:W-:Y:S01]  /*43b0*/  @!P1 STG.E.U8 desc[UR38][R6.64+0x29], R45 ;  /* 0x0000292d06009986 */ /* 0x0001e2000c101126 */
[----:B------:R-:W-:Y:S05]  /*43c0*/  @P2 BRA `(.L_x_144) ;  /* 0x00000000000c2947 */ /* 0x000fea0003800000 */
[----:B------:R-:W0:Y:S02]  /*43d0*/  LDG.E.U8 R97, desc[UR38][R100.64+0x28] ;  /* 0x0000282664617981 */ /* 0x000e24000c1e1100 */
[----:B0-----:R-:W-:-:S05]  /*43e0*/  PRMT R5, R97, 0x8880, RZ ;  /* 0x0000888061057816 */ /* 0x001fca00000000ff */
[----:B------:R-:W-:-:S07]  /*43f0*/  IMAD R88, R5, R90, RZ ;  /* 0x0000005a05587224 */ /* 0x000fce00078e02ff */
.L_x_144:
[----:B------:R-:W-:Y:S05]  /*4400*/  BSYNC B1 ;  /* 0x0000000000017941 */ /* 0x000fea0003800000 */
.L_x_143:
[----:B0-----:R-:W-:Y:S01]  /*4410*/  @!P2 IMAD R5, R46, R89, R88 ;  /* 0x000000592e05a224 */ /* 0x001fe200078e0258 */
[----:B------:R-:W-:Y:S04]  /*4420*/  BSSY B1, `(.L_x_145) ;  /* 0x0000006000017945 */ /* 0x000fe80003800000 */
[----:B------:R0:W-:Y:S01]  /*4430*/  @!P2 STG.E.U8 desc[UR38][R8.64+0x28], R5 ;  /* 0x000028050800a986 */ /* 0x0001e2000c101126 */
[----:B------:R-:W-:Y:S05]  /*4440*/  @P4 BRA `(.L_x_146) ;  /* 0x00000000000c4947 */ /* 0x000fea0003800000 */
[----:B------:R-:W0:Y:S02]  /*4450*/  LDG.E.U8 R97, desc[UR38][R100.64+0x29] ;  /* 0x0000292664617981 */ /* 0x000e24000c1e1100 */
[----:B0-----:R-:W-:-:S05]  /*4460*/  PRMT R5, R97, 0x8880, RZ ;  /* 0x0000888061057816 */ /* 0x001fca00000000ff */
[----:B------:R-:W-:-:S07]  /*4470*/  IMAD R88, R5, R90, RZ ;  /* 0x0000005a05587224 */ /* 0x000fce00078e02ff */
.L_x_146:
[----:B------:R-:W-:Y:S05]  /*4480*/  BSYNC B1 ;  /* 0x0000000000017941 */ /* 0x000fea0003800000 */
.L_x_145:
        /* <DEDUP_REMOVED lines=10> */
.L_x_148:
[----:B------:R-:W-:Y:S05]  /*4530*/  BSYNC B1 ;  /* 0x0000000000017941 */ /* 0x000fea0003800000 */
.L_x_147:
[----:B0-----:R-:W-:Y:S01]  /*4540*/  @!P1 IMAD R5, R48, R89, R88 ;  /* 0x0000005930059224 */ /* 0x001fe200078e0258 */
[----:B------:R-:W-:Y:S04]  /*4550*/  BSSY B1, `(.L_x_149) ;  /* 0x0000006000017945 */ /* 0x000fe80003800000 */
[----:B------:R0:W-:Y:S01]  /*4560*/  @!P1 STG.E.U8 desc[UR38][R6.64+0x30], R5 ;  /* 0x0000300506009986 */ /* 0x0001e2000c101126 */
[----:B------:R-:W-:Y:S05]  /*4570*/  @P2 BRA `(.L_x_150) ;  /* 0x00000000000c2947 */ /* 0x000fea0003800000 */
[----:B------:R-:W0:Y:S02]  /*4580*/  LDG.E.U8 R97, desc[UR38][R14.64+0x31] ;  /* 0x000031260e617981 */ /* 0x000e24000c1e1100 */
[----:B0-----:R-:W-:-:S05]  /*4590*/  PRMT R5, R97, 0x8880, RZ ;  /* 0x0000888061057816 */ /* 0x001fca00000000ff */
[----:B------:R-:W-:-:S07]  /*45a0*/  IMAD R88, R5, R90, RZ ;  /* 0x0000005a05587224 */ /* 0x000fce00078e02ff */
.L_x_150:
[----:B------:R-:W-:Y:S05]  /*45b0*/  BSYNC B1 ;  /* 0x0000000000017941 */ /* 0x000fea0003800000 */
.L_x_149:
[----:B------:R-:W-:Y:S01]  /*45c0*/  @!P2 IMAD R49, R49, R89, R88 ;  /* 0x000000593131a224 */ /* 0x000fe200078e0258 */
[----:B------:R-:W-:Y:S04]  /*45d0*/  BSSY B1, `(.L_x_151) ;  /* 0x0000006000017945 */ /* 0x000fe80003800000 */
[----:B------:R0:W-:Y:S01]  /*45e0*/  @!P2 STG.E.U8 desc[UR38][R6.64+0x31], R49 ;  /* 0x000031310600a986 */ /* 0x0001e2000c101126 */
[----:B------:R-:W-:Y:S05]  /*45f0*/  @P4 BRA `(.L_x_152) ;  /* 0x00000000000c4947 */ /* 0x000fea0003800000 */
[----:B------:R-:W0:Y:S02]  /*4600*/  LDG.E.U8 R97, desc[UR38][R100.64+0x30] ;  /* 0x0000302664617981 */ /* 0x000e24000c1e1100 */
[----:B0-----:R-:W-:-:S05]  /*4610*/  PRMT R5, R97, 0x8880, RZ ;  /* 0x0000888061057816 */ /* 0x001fca00000000ff */
[----:B------:R-:W-:-:S07]  /*4620*/  IMAD R88, R5, R90, RZ ;  /* 0x0000005a05587224 */ /* 0x000fce00078e02ff */
.L_x_152:
[----:B------:R-:W-:Y:S05]  /*4630*/  BSYNC B1 ;  /* 0x0000000000017941 */ /* 0x000fea0003800000 */
.L_x_151:
[C---:B------:R-:W-:Y:S01]  /*4640*/  ISETP.LT.OR P1, PT, R3.reuse, 0x32, !P0 ;  /* 0x000000320300780c */ /* 0x040fe20004721670 */
[----:B0-----:R-:W-:Y:S01]  /*4650*/  @!P4 IMAD R5, R50, R89, R88 ;  /* 0x000000593205c224 */ /* 0x001fe200078e0258 */
[----:B------:R-:W-:Y:S01]  /*4660*/  BSSY B1, `(.L_x_153) ;  /* 0x0000009000017945 */ /* 0x000fe20003800000 */
[C---:B------:R-:W-:Y:S02]  /*4670*/  ISETP.LT.OR P2, PT, R3.reuse, 0x39, !P3 ;  /* 0x000000390300780c */ /* 0x040fe40005f41670 */
[C---:B------:R-:W-:Y:S01]  /*4680*/  ISETP.LT.OR P3, PT, R3.reuse, 0x3a, !P3 ;  /* 0x0000003a0300780c */ /* 0x040fe20005f61670 */
[----:B------:R0:W-:Y:S01]  /*4690*/  @!P4 STG.E.U8 desc[UR38][R8.64+0x30], R5 ;  /* 0x000030050800c986 */ /* 0x0001e2000c101126 */
[----:B------:R-:W-:-:S06]  /*46a0*/  ISETP.LT.OR P4, PT, R3, 0x39, !P0 ;  /* 0x000000390300780c */ /* 0x000fcc0004781670 */
[----:B------:R-:W-:Y:S07]  /*46b0*/  @P1 BRA `(.L_x_154) ;  /* 0x00000000000c1947 */ /* 0x000fee0003800000 */
[----:B------:R-:W0:Y:S02]  /*46c0*/  LDG.E.U8 R97, desc[UR38][R100.64+0x31] ;  /* 0x0000312664617981 */ /* 0x000e24000c1e1100 */
[----:B0-----:R-:W-:-:S05]  /*46d0*/  PRMT R5, R97, 0x8880, RZ ;  /* 0x0000888061057816 */ /* 0x001fca00000000ff */
[----:B------:R-:W-:-:S07]  /*46e0*/  IMAD R88, R5, R90, RZ ;  /* 0x0000005a05587224 */ /* 0x000fce00078e02ff */
.L_x_154:
[----:B------:R-:W-:Y:S05]  /*46f0*/  BSYNC B1 ;  /* 0x0000000000017941 */ /* 0x000fea0003800000 */
.L_x_153:
[----:B------:R-:W-:Y:S01]  /*4700*/  @!P1 IMAD R51, R51, R89, R88 ;  /* 0x0000005933339224 */ /* 0x000fe200078e0258 */
[----:B------:R-:W-:Y:S04]  /*4710*/  BSSY B1, `(.L_x_155) ;  /* 0x0000006000017945 */ /* 0x000fe80003800000 */
[----:B------:R0:W-:Y:S01]  /*4720*/  @!P1 STG.E.U8 desc[UR38][R8.64+0x31], R51 ;  /* 0x0000313308009986 */ /* 0x0001e2000c101126 */
[----:B------:R-:W-:Y:S05]  /*4730*/  @P2 BRA `(.L_x_156) ;  /* 0x00000000000c2947 */ /* 0x000fea0003800000 */
[----:B------:R-:W0:Y:S02]  /*4740*/  LDG.E.U8 R97, desc[UR38][R14.64+0x38] ;  /* 0x000038260e617981 */ /* 0x000e24000c1e1100 */
[----:B0-----:R-:W-:-:S05]  /*4750*/  PRMT R5, R97, 0x8880, RZ ;  /* 0x0000888061057816 */ /* 0x001fca00000000ff */
[----:B------:R-:W-:-:S07]  /*4760*/  IMAD R88, R5, R90, RZ ;  /* 0x0000005a05587224 */ /* 0x000fce00078e02ff */
.L_x_156:
[----:B------:R-:W-:Y:S05]  /*4770*/  BSYNC B1 ;  /* 0x0000000000017941 */ /* 0x000fea0003800000 */
.L_x_155:
[----:B0-----:R-:W-:Y:S01]  /*4780*/  @!P2 IMAD R5, R52, R89, R88 ;  /* 0x000000593405a224 */ /* 0x001fe200078e0258 */
[----:B------:R-:W-:Y:S04]  /*4790*/  BSSY B1, `(.L_x_157) ;  /* 0x0000006000017945 */ /* 0x000fe80003800000 */
[----:B------:R0:W-:Y:S01]  /*47a0*/  @!P2 STG.E.U8 desc[UR38][R6.64+0x38], R5 ;  /* 0x000038050600a986 */ /* 0x0001e2000c101126 */
[----:B------:R-:W-:Y:S05]  /*47b0*/  @P3 BRA `(.L_x_158) ;  /* 0x00000000000c3947 */ /* 0x000fea0003800000 */
[----:B------:R-:W0:Y:S02]  /*47c0*/  LDG.E.U8 R97, desc[UR38][R14.64+0x39] ;  /* 0x000039260e617981 */ /* 0x000e24000c1e1100 */
[----:B0-----:R-:W-:-:S05]  /*47d0*/  PRMT R5, R97, 0x8880, RZ ;  /* 0x0000888061057816 */ /* 0x001fca00000000ff */
[----:B------:R-:W-:-:S07]  /*47e0*/  IMAD R88, R5, R90, RZ ;  /* 0x0000005a05587224 */ /* 0x000fce00078e02ff */
.L_x_158:
[----:B------:R-:W-:Y:S05]  /*47f0*/  BSYNC B1 ;  /* 0x0000000000017941 */ /* 0x000fea0003800000 */
.L_x_157:
[----:B------:R-:W-:Y:S01]  /*4800*/  @!P3 IMAD R53, R53, R89, R88 ;  /* 0x000000593535b224 */ /* 0x000fe200078e0258 */
[----:B------:R-:W-:Y:S04]  /*4810*/  BSSY B1, `(.L_x_159) ;  /* 0x0000006000017945 */ /* 0x000fe80003800000 */
[----:B------:R0:W-:Y:S01]  /*4820*/  @!P3 STG.E.U8 desc[UR38][R6.64+0x39], R53 ;  /* 0x000039350600b986 */ /* 0x0001e2000c101126 */
[----:B------:R-:W-:Y:S05]  /*4830*/  @P4 BRA `(.L_x_160) ;  /* 0x00000000000c4947 */ /* 0x000fea0003800000 */
[----:B------:R-:W0:Y:S02]  /*4840*/  LDG.E.U8 R97, desc[UR38][R100.64+0x38] ;  /* 0x0000382664617981 */ /* 0x000e24000c1e1100 */
[----:B0-----:R-:W-:-:S05]  /*4850*/  PRMT R5, R97, 0x8880, RZ ;  /* 0x0000888061057816 */ /* 0x001fca00000000ff */
[----:B------:R-:W-:-:S07]  /*4860*/  IMAD R88, R5, R90, RZ ;  /* 0x0000005a05587224 */ /* 0x000fce00078e02ff */
.L_x_160:
[----:B------:R-:W-:Y:S05]  /*4870*/  BSYNC B1 ;  /* 0x0000000000017941 */ /* 0x000fea0003800000 */
.L_x_159:
[----:B0-----:R-:W-:Y:S01]  /*4880*/  @!P4 IMAD R5, R54, R89, R88 ;  /* 0x000000593605c224 */ /* 0x001fe200078e0258 */
[----:B------:R-:W-:Y:S01]  /*4890*/  ISETP.LT.OR P0, PT, R3, 0x3a, !P0 ;  /* 0x0000003a0300780c */ /* 0x000fe20004701670 */
[----:B------:R-:W-:Y:S03]  /*48a0*/  BSSY B1, `(.L_x_161) ;  /* 0x0000006000017945 */ /* 0x000fe60003800000 */
[----:B------:R0:W-:Y:S09]  /*48b0*/  @!P4 STG.E.U8 desc[UR38][R8.64+0x38], R5 ;  /* 0x000038050800c986 */ /* 0x0001f2000c101126 */
[----:B------:R-:W-:Y:S05]  /*48c0*/  @P0 BRA `(.L_x_162) ;  /* 0x00000000000c0947 */ /* 0x000fea0003800000 */
[----:B------:R-:W5:Y:S02]  /*48d0*/  LDG.E.U8 R97, desc[UR38][R100.64+0x39] ;  /* 0x0000392664617981 */ /* 0x000f64000c1e1100 */
[----:B-----5:R-:W-:-:S05]  /*48e0*/  PRMT R3, R97, 0x8880, RZ ;  /* 0x0000888061037816 */ /* 0x020fca00000000ff */
[----:B------:R-:W-:-:S07]  /*48f0*/  IMAD R88, R3, R90, RZ ;  /* 0x0000005a03587224 */ /* 0x000fce00078e02ff */
.L_x_162:
[----:B------:R-:W-:Y:S05]  /*4900*/  BSYNC B1 ;  /* 0x0000000000017941 */ /* 0x000fea0003800000 */
.L_x_161:
[----:B------:R-:W-:Y:S01]  /*4910*/  IMAD R55, R55, R89, R88 ;  /* 0x0000005937377224 */ /* 0x000fe200078e0258 */
[----:B------:R-:W-:Y:S06]  /*4920*/  @P0 BRA `(.L_x_163) ;  /* 0x0000000c00180947 */ /* 0x000fec0003800000 */
[----:B------:R0:W-:Y:S01]  /*4930*/  STG.E.U8 desc[UR38][R8.64+0x39], R55 ;  /* 0x0000393708007986 */ /* 0x0001e2000c101126 */
[----:B------:R-:W-:Y:S05]  /*4940*/  BRA `(.L_x_163) ;  /* 0x0000000c00107947 */ /* 0x000fea0003800000 */
.L_x_34:
[C---:B------:R-:W-:Y:S02]  /*4950*/  ISETP.GE.AND P2, PT, R108.reuse, 0x1, PT ;  /* 0x000000016c00780c */ /* 0x040fe40003f46270 */
[----:B------:R-:W-:Y:S02]  /*4960*/  ISETP.GE.AND P1, PT, R108, 0x9, PT ;  /* 0x000000096c00780c */ /* 0x000fe40003f26270 */
[C---:B------:R-:W-:Y:S02]  /*4970*/  ISETP.LT.OR P0, PT, R3.reuse, 0x1, !P2 ;  /* 0x000000010300780c */ /* 0x040fe40005701670 */
[C---:B------:R-:W-:Y:S02]  /*4980*/  ISETP.LT.OR P3, PT, R3.reuse, 0x2, !P2 ;  /* 0x000000020300780c */ /* 0x040fe40005761670 */
[----:B------:R-:W-:-:S09]  /*4990*/  ISETP.LT.OR P4, PT, R3, 0x1, !P1 ;  /* 0x000000010300780c */ /* 0x000fd20004f81670 */
[-C--:B------:R-:W-:Y:S02]  /*49a0*/  @!P0 IMAD R11, R56, R89.reuse, RZ ;  /* 0x00000059380b8224 */ /* 0x080fe400078e02ff */
[-C--:B------:R-:W-:Y:S02]  /*49b0*/  @!P3 IMAD R57, R57, R89.reuse, RZ ;  /* 0x000000593939b224 */ /* 0x080fe400078e02ff */
[----:B------:R-:W-:Y:S01]  /*49c0*/  @!P4 IMAD R15, R58, R89, RZ ;  /* 0x000000593a0fc224 */ /* 0x000fe200078e02ff */
[----:B------:R0:W-:Y:S01]  /*49d0*/  @!P0 STG.E.U8 desc[UR38][R12.64], R11 ;  /* 0x0000000b0c008986 */ /* 0x0001e2000c101126 */
[----:B------:R-:W-:-:S03]  /*49e0*/  ISETP.LT.OR P0, PT, R3, 0x2, !P1 ;  /* 0x000000020300780c */ /* 0x000fc60004f01670 */
[----:B------:R-:W-:Y:S01]  /*49f0*/  @!P3 STG.E.U8 desc[UR38][R12.64+0x1], R57 ;  /* 0x000001390c00b986 */ /* 0x000fe2000c101126 */
[----:B------:R-:W-:-:S03]  /*4a00*/  ISETP.LT.OR P3, PT, R3, 0x9, !P2 ;  /* 0x000000090300780c */ /* 0x000fc60005761670 */
[----:B------:R1:W-:Y:S01]  /*4a10*/  @!P4 STG.E.U8 desc[UR38][R4.64], R15 ;  /* 0x0000000f0400c986 */ /* 0x0003e2000c101126 */
[----:B------:R-:W-:-:S05]  /*4a20*/  ISETP.LT.OR P4, PT, R3, 0xa, !P2 ;  /* 0x0000000a0300780c */ /* 0x000fca0005781670 */
[----:B------:R-:W-:-:S04]  /*4a30*/  @!P0 IMAD R59, R59, R89, RZ ;  /* 0x000000593b3b8224 */ /* 0x000fc800078e02ff */
[-C--:B0-----:R-:W-:Y:S01]  /*4a40*/  @!P3 IMAD R11, R60, R89.reuse, RZ ;  /* 0x000000593c0bb224 */ /* 0x081fe200078e02ff */
[----:B------:R-:W-:Y:S01]  /*4a50*/  @!P0 STG.E.U8 desc[UR38][R4.64+0x1], R59 ;  /* 0x0000013b04008986 */ /* 0x000fe2000c101126 */
[----:B------:R-:W-:Y:S02]  /*4a60*/  ISETP.LT.OR P0, PT, R3, 0x9, !P1 ;  /* 0x000000090300780c */ /* 0x000fe40004f01670 */
[----:B------:R-:W-:Y:S01]  /*4a70*/  @!P4 IMAD R61, R61, R89, RZ ;  /* 0x000000593d3dc224 */ /* 0x000fe200078e02ff */
[----:B------:R0:W-:Y:S01]  /*4a80*/  @!P3 STG.E.U8 desc[UR38][R12.64+0x8], R11 ;  /* 0x0000080b0c00b986 */ /* 0x0001e2000c101126 */
[----:B------:R-:W-:-:S03]  /*4a90*/  ISETP.LT.OR P3, PT, R3, 0xa, !P1 ;  /* 0x0000000a0300780c */ /* 0x000fc60004f61670 */
[----:B------:R-:W-:Y:S01]  /*4aa0*/  @!P4 STG.E.U8 desc[UR38][R12.64+0x9], R61 ;  /* 0x0000093d0c00c986 */ /* 0x000fe2000c101126 */
[----:B------:R-:W-:-:S05]  /*4ab0*/  ISETP.LT.OR P4, PT, R3, 0x11, !P2 ;  /* 0x000000110300780c */ /* 0x000fca0005781670 */
[----:B-1----:R-:W-:-:S04]  /*4ac0*/  @!P0 IMAD R15, R62, R89, RZ ;  /* 0x000000593e0f8224 */ /* 0x002fc800078e02ff */
[-C--:B------:R-:W-:Y:S01]  /*4ad0*/  @!P3 IMAD R63, R63, R89.reuse, RZ ;  /* 0x000000593f3fb224 */ /* 0x080fe200078e02ff */
[----:B------:R1:W-:Y:S01]  /*4ae0*/  @!P0 STG.E.U8 desc[UR38][R4.64+0x8], R15 ;  /* 0x0000080f04008986 */ /* 0x0003e2000c101126 */
[C---:B------:R-:W-:Y:S02]  /*4af0*/  ISETP.LT.OR P0, PT, R3.reuse, 0x12, !P2 ;  /* 0x000000120300780c */ /* 0x040fe40005701670 */
[----:B------:R-:W-:Y:S01]  /*4b00*/  @!P4 IMAD R21, R64, R89, RZ ;  /* 0x000000594015c224 */ /* 0x000fe200078e02ff */
        /* <DEDUP_REMOVED lines=17> */
[----:B--2---:R-:W-:Y:S01]  /*4c20*/  @!P4 IMAD R21, R70, R89, RZ ;  /* 0x000000594615c224 */ /* 0x004fe200078e02ff */
        /* <DEDUP_REMOVED lines=37> */
[C---:B------:R-:W-:Y:S02]  /*4e80*/  ISETP.LT.OR P3, PT, R3.reuse, 0x39, !P2 ;  /* 0x000000390300780c */ /* 0x040fe40005761670 */
[C---:B------:R-:W-:Y:S01]  /*4e90*/  ISETP.LT.OR P2, PT, R3.reuse, 0x3a, !P2 ;  /* 0x0000003a0300780c */ /* 0x040fe20005741670 */
[----:B------:R2:W-:Y:S01]  /*4ea0*/  @!P4 STG.E.U8 desc[UR38][R4.64+0x30], R21 ;  /* 0x000030150400c986 */ /* 0x0005e2000c101126 */
[----:B------:R-:W-:-:S02]  /*4eb0*/  ISETP.LT.OR P4, PT, R3, 0x39, !P1 ;  /* 0x000000390300780c */ /* 0x000fc40004f81670 */
[----:B------:R-:W-:-:S03]  /*4ec0*/  ISETP.LT.OR P1, PT, R3, 0x3a, !P1 ;  /* 0x0000003a0300780c */ /* 0x000fc60004f21670 */
[----:B------:R-:W-:-:S04]  /*4ed0*/  @!P0 IMAD R83, R83, R89, RZ ;  /* 0x0000005953538224 */ /* 0x000fc800078e02ff */
[-C--:B0-----:R-:W-:Y:S01]  /*4ee0*/  @!P3 IMAD R11, R84, R89.reuse, RZ ;  /* 0x00000059540bb224 */ /* 0x081fe200078e02ff */
[----:B------:R-:W-:Y:S01]  /*4ef0*/  @!P0 STG.E.U8 desc[UR38][R4.64+0x31], R83 ;  /* 0x0000315304008986 */ /* 0x000fe2000c101126 */
[-C--:B------:R-:W-:Y:S01]  /*4f00*/  @!P2 IMAD R85, R85, R89.reuse, RZ ;  /* 0x000000595555a224 */ /* 0x080fe200078e02ff */
[----:B------:R-:W-:Y:S01]  /*4f10*/  ISETP.GE.AND P0, PT, R108, 0x81, PT ;  /* 0x000000816c00780c */ /* 0x000fe20003f06270 */
[-C--:B-1----:R-:W-:Y:S01]  /*4f20*/  @!P4 IMAD R15, R86, R89.reuse, RZ ;  /* 0x00000059560fc224 */ /* 0x082fe200078e02ff */
[----:B------:R0:W-:Y:S01]  /*4f30*/  @!P3 STG.E.U8 desc[UR38][R12.64+0x38], R11 ;  /* 0x0000380b0c00b986 */ /* 0x0001e2000c101126 */
[----:B------:R-:W-:Y:S01]  /*4f40*/  @!P1 IMAD R87, R87, R89, RZ ;  /* 0x0000005957579224 */ /* 0x000fe200078e02ff */
[----:B------:R-:W-:Y:S02]  /*4f50*/  ISETP.LT.OR P3, PT, R3, 0x1, !P0 ;  /* 0x000000010300780c */ /* 0x000fe40004761670 */
[----:B------:R-:W-:Y:S01]  /*4f60*/  @!P2 STG.E.U8 desc[UR38][R12.64+0x39], R85 ;  /* 0x000039550c00a986 */ /* 0x000fe2000c101126 */
[----:B------:R-:W-:-:S03]  /*4f70*/  ISETP.GE.AND P2, PT, R108, 0x89, PT ;  /* 0x000000896c00780c */ /* 0x000fc60003f46270 */
[----:B------:R-:W-:Y:S01]  /*4f80*/  @!P4 STG.E.U8 desc[UR38][R4.64+0x38], R15 ;  /* 0x0000380f0400c986 */ /* 0x000fe2000c101126 */
[----:B------:R-:W-:-:S03]  /*4f90*/  ISETP.LT.OR P4, PT, R3, 0x2, !P0 ;  /* 0x000000020300780c */ /* 0x000fc60004781670 */
[----:B------:R1:W-:Y:S01]  /*4fa0*/  @!P1 STG.E.U8 desc[UR38][R4.64+0x39], R87 ;  /* 0x0000395704009986 */ /* 0x0003e2000c101126 */
[----:B------:R-:W-:Y:S02]  /*4fb0*/  ISETP.LT.OR P1, PT, R3, 0x1, !P2 ;  /* 0x000000010300780c */ /* 0x000fe40005721670 */
[----:B--2---:R-:W-:-:S05]  /*4fc0*/  @!P3 IMAD R21, R24, R89, RZ ;  /* 0x000000591815b224 */ /* 0x004fca00078e02ff */
[----:B------:R-:W-:Y:S01]  /*4fd0*/  @!P3 STG.E.U8 desc[UR38][R6.64], R21 ;  /* 0x000000150600b986 */ /* 0x000fe2000c101126 */
[----:B------:R-:W-:Y:S01]  /*4fe0*/  ISETP.LT.OR P3, PT, R3, 0x2, !P2 ;  /* 0x000000020300780c */ /* 0x000fe20005761670 */
[----:B------:R-:W-:-:S04]  /*4ff0*/  @!P4 IMAD R25, R25, R89, RZ ;  /* 0x000000591919c224 */ /* 0x000fc800078e02ff */
[----:B0-----:R-:W-:Y:S01]  /*5000*/  @!P1 IMAD R11, R26, R89, RZ ;  /* 0x000000591a0b9224 */ /* 0x001fe200078e02ff */
[----:B------:R-:W-:Y:S01]  /*5010*/  @!P4 STG.E.U8 desc[UR38][R6.64+0x1], R25 ;  /* 0x000001190600c986 */ /* 0x000fe2000c101126 */
[----:B------:R-:W-:-:S03]  /*5020*/  ISETP.LT.OR P4, PT, R3, 0x9, !P0 ;  /* 0x000000090300780c */ /* 0x000fc60004781670 */
[----:B------:R0:W-:Y:S01]  /*5030*/  @!P1 STG.E.U8 desc[UR38][R8.64], R11 ;  /* 0x0000000b08009986 */ /* 0x0001e2000c101126 */
[----:B------:R-:W-:Y:S02]  /*5040*/  ISETP.LT.OR P1, PT, R3, 0xa, !P0 ;  /* 0x0000000a0300780c */ /* 0x000fe40004721670 */
[----:B------:R-:W-:-:S05]  /*5050*/  @!P3 IMAD R27, R27, R89, RZ ;  /* 0x000000591b1bb224 */ /* 0x000fca00078e02ff */
[----:B------:R-:W-:Y:S01]  /*5060*/  @!P3 STG.E.U8 desc[UR38][R8.64+0x1], R27 ;  /* 0x0000011b0800b986 */ /* 0x000fe2000c101126 */
[----:B------:R-:W-:Y:S01]  /*5070*/  ISETP.LT.OR P3, PT, R3, 0x9, !P2 ;  /* 0x000000090300780c */ /* 0x000fe20005761670 */
[----:B-1----:R-:W-:-:S04]  /*5080*/  @!P4 IMAD R5, R28, R89, RZ ;  /* 0x000000591c05c224 */ /* 0x002fc800078e02ff */
[----:B------:R-:W-:Y:S01]  /*5090*/  @!P1 IMAD R29, R29, R89, RZ ;  /* 0x000000591d1d9224 */ /* 0x000fe200078e02ff */
[----:B------:R1:W-:Y:S01]  /*50a0*/  @!P4 STG.E.U8 desc[UR38][R6.64+0x8], R5 ;  /* 0x000008050600c986 */ /* 0x0003e2000c101126 */
[----:B------:R-:W-:-:S03]  /*50b0*/  ISETP.LT.OR P4, PT, R3, 0xa, !P2 ;  /* 0x0000000a0300780c */ /* 0x000fc60005781670 */
[----:B------:R-:W-:Y:S01]  /*50c0*/  @!P1 STG.E.U8 desc[UR38][R6.64+0x9], R29 ;  /* 0x0000091d06009986 */ /* 0x000fe2000c101126 */
[----:B------:R-:W-:Y:S02]  /*50d0*/  ISETP.LT.OR P1, PT, R3, 0x11, !P0 ;  /* 0x000000110300780c */ /* 0x000fe40004721670 */
[----:B0-----:R-:W-:-:S05]  /*50e0*/  @!P3 IMAD R11, R30, R89, RZ ;  /* 0x000000591e0bb224 */ /* 0x001fca00078e02ff */
[----:B------:R0:W-:Y:S01]  /*50f0*/  @!P3 STG.E.U8 desc[UR38][R8.64+0x8], R11 ;  /* 0x0000080b0800b986 */ /* 0x0001e2000c101126 */
[----:B------:R-:W-:Y:S01]  /*5100*/  ISETP.LT.OR P3, PT, R3, 0x12, !P0 ;  /* 0x000000120300780c */ /* 0x000fe20004761670 */
[----:B------:R-:W-:-:S04]  /*5110*/  @!P4 IMAD R31, R31, R89, RZ ;  /* 0x000000591f1fc224 */ /* 0x000fc800078e02ff */
[----:B------:R-:W-:Y:S01]  /*5120*/  @!P1 IMAD R13, R32, R89, RZ ;  /* 0x00000059200d9224 */ /* 0x000fe200078e02ff */
        /* <DEDUP_REMOVED lines=17> */
[----:B--2---:R-:W-:Y:S01]  /*5240*/  @!P1 IMAD R13, R38, R89, RZ ;  /* 0x00000059260d9224 */ /* 0x004fe200078e02ff */
        /* <DEDUP_REMOVED lines=29> */
[----:B------:R3:W-:Y:S01]  /*5420*/  @!P1 STG.E.U8 desc[UR38][R8.64+0x29], R47 ;  /* 0x0000292f08009986 */ /* 0x0007e2000c101126 */
[----:B------:R-:W-:Y:S02]  /*5430*/  ISETP.LT.OR P1, PT, R3, 0x31, !P2 ;  /* 0x000000310300780c */ /* 0x000fe40005721670 */
[----:B0-----:R-:W-:-:S05]  /*5440*/  @!P3 IMAD R11, R48, R89, RZ ;  /* 0x00000059300bb224 */ /* 0x001fca00078e02ff */
[----:B------:R3:W-:Y:S01]  /*5450*/  @!P3 STG.E.U8 desc[UR38][R6.64+0x30], R11 ;  /* 0x0000300b0600b986 */ /* 0x0007e2000c101126 */
[----:B------:R-:W-:Y:S01]  /*5460*/  ISETP.LT.OR P3, PT, R3, 0x32, !P2 ;  /* 0x000000320300780c */ /* 0x000fe20005761670 */
[----:B------:R-:W-:-:S04]  /*5470*/  @!P4 IMAD R49, R49, R89, RZ ;  /* 0x000000593131c224 */ /* 0x000fc800078e02ff */
[-C--:B--2---:R-:W-:Y:S01]  /*5480*/  @!P1 IMAD R13, R50, R89.reuse, RZ ;  /* 0x00000059320d9224 */ /* 0x084fe200078e02ff */
[----:B------:R3:W-:Y:S01]  /*5490*/  @!P4 STG.E.U8 desc[UR38][R6.64+0x31], R49 ;  /* 0x000031310600c986 */ /* 0x0007e2000c101126 */
[C---:B------:R-:W-:Y:S02]  /*54a0*/  ISETP.LT.OR P4, PT, R3.reuse, 0x39, !P0 ;  /* 0x000000390300780c */ /* 0x040fe40004781670 */
[C---:B------:R-:W-:Y:S01]  /*54b0*/  ISETP.LT.OR P0, PT, R3.reuse, 0x3a, !P0 ;  /* 0x0000003a0300780c */ /* 0x040fe20004701670 */
[----:B------:R3:W-:Y:S01]  /*54c0*/  @!P1 STG.E.U8 desc[UR38][R8.64+0x30], R13 ;  /* 0x0000300d08009986 */ /* 0x0007e2000c101126 */
[C---:B------:R-:W-:Y:S02]  /*54d0*/  ISETP.LT.OR P1, PT, R3.reuse, 0x39, !P2 ;  /* 0x000000390300780c */ /* 0x040fe40005721670 */
[----:B------:R-:W-:Y:S01]  /*54e0*/  ISETP.LT.OR P2, PT, R3, 0x3a, !P2 ;  /* 0x0000003a0300780c */ /* 0x000fe20005741670 */
[----:B------:R-:W-:-:S05]  /*54f0*/  @!P3 IMAD R51, R51, R89, RZ ;  /* 0x000000593333b224 */ /* 0x000fca00078e02ff */
[----:B------:R3:W-:Y:S01]  /*5500*/  @!P3 STG.E.U8 desc[UR38][R8.64+0x31], R51 ;  /* 0x000031330800b986 */ /* 0x0007e2000c101126 */
[-C--:B------:R-:W-:Y:S02]  /*5510*/  @!P4 IMAD R3, R52, R89.reuse, RZ ;  /* 0x000000593403c224 */ /* 0x080fe400078e02ff */
[-C--:B------:R-:W-:Y:S02]  /*5520*/  @!P0 IMAD R53, R53, R89.reuse, RZ ;  /* 0x0000005935358224 */ /* 0x080fe400078e02ff */
[-C--:B-1----:R-:W-:Y:S01]  /*5530*/  @!P1 IMAD R5, R54, R89.reuse, RZ ;  /* 0x0000005936059224 */ /* 0x082fe200078e02ff */
[----:B------:R3:W-:Y:S01]  /*5540*/  @!P4 STG.E.U8 desc[UR38][R6.64+0x38], R3 ;  /* 0x000038030600c986 */ /* 0x0007e2000c101126 */
[----:B------:R-:W-:-:S03]  /*5550*/  @!P2 IMAD R55, R55, R89, RZ ;  /* 0x000000593737a224 */ /* 0x000fc600078e02ff */
[----:B------:R3:W-:Y:S04]  /*5560*/  @!P0 STG.E.U8 desc[UR38][R6.64+0x39], R53 ;  /* 0x0000393506008986 */ /* 0x0007e8000c101126 */
[----:B------:R3:W-:Y:S04]  /*5570*/  @!P1 STG.E.U8 desc[UR38][R8.64+0x38], R5 ;  /* 0x0000380508009986 */ /* 0x0007e8000c101126 */
[----:B------:R3:W-:Y:S02]  /*5580*/  @!P2 STG.E.U8 desc[UR38][R8.64+0x39], R55 ;  /* 0x000039370800a986 */ /* 0x0007e4000c101126 */
.L_x_163:
[----:B------:R-:W-:Y:S05]  /*5590*/  BSYNC B0 ;  /* 0x0000000000007941 */ /* 0x000fea0003800000 */
.L_x_33:
[----:B------:R-:W-:Y:S01]  /*55a0*/  IADD3 R16, P0, R16, UR36, RZ ;  /* 0x0000002410107c10 */ /* 0x000fe2000ff1e0ff */
[----:B------:R-:W-:Y:S01]  /*55b0*/  ULDC.64 UR4, c[0x0][0x650] ;  /* 0x0001940000047ab9 */ /* 0x000fe20000000a00 */
[----:B---3--:R-:W-:Y:S01]  /*55c0*/  PRMT R3, RZ, 0x7610, R3 ;  /* 0x00007610ff037816 */ /* 0x008fe20000000003 */
[----:B------:R-:W-:Y:S01]  /*55d0*/  IMAD.MOV.U32 R98, RZ, RZ, -0x1 ;  /* 0xffffffffff627424 */ /* 0x000fe200078e00ff */
[----:B------:R-:W-:Y:S01]  /*55e0*/  IADD3.X R17, R17, UR42, RZ, P0, !PT ;  /* 0x0000002a11117c10 */ /* 0x000fe200087fe4ff */
[----:B------:R-:W-:Y:S01]  /*55f0*/  IMAD.MOV.U32 R88, RZ, RZ, -0x1 ;  /* 0xffffffffff587424 */ /* 0x000fe200078e00ff */
[----:B------:R-:W-:-:S04]  /*5600*/  ISETP.GE.U32.AND P0, PT, R16, UR4, PT ;  /* 0x0000000410007c0c */ /* 0x000fc8000bf06070 */
[----:B------:R-:W-:-:S13]  /*5610*/  ISETP.GE.U32.AND.EX P0, PT, R17, UR5, PT, P0 ;  /* 0x0000000511007c0c */ /* 0x000fda000bf06100 */
[----:B------:R-:W-:Y:S05]  /*5620*/  @P0 BRA `(.L_x_164) ;  /* 0x0000000400500947 */ /* 0x000fea0003800000 */
[----:B------:R-:W3:Y:S01]  /*5630*/  LDC.64 R10, c[0x0][0x628] ;  /* 0x00018a00ff0a7b82 */ /* 0x000ee20000000a00 */
[----:B------:R-:W1:Y:S01]  /*5640*/  S2R R20, SR_CTAID.X ;  /* 0x0000000000147919 */ /* 0x000e620000002500 */
[----:B0-----:R-:W-:Y:S02]  /*5650*/  IMAD.MOV.U32 R8, RZ, RZ, R16 ;  /* 0x000000ffff087224 */ /* 0x001fe400078e0010 */
[----:B------:R-:W-:Y:S01]  /*5660*/  IMAD.MOV.U32 R9, RZ, RZ, R17 ;  /* 0x000000ffff097224 */ /* 0x000fe200078e0011 */
[----:B------:R-:W0:Y:S03]  /*5670*/  S2R R21, SR_CTAID.Y ;  /* 0x0000000000157919 */ /* 0x000e260000002600 */
[----:B------:R-:W0:Y:S08]  /*5680*/  LDC R0, c[0x0][0x630] ;  /* 0x00018c00ff007b82 */ /* 0x000e300000000800 */
[----:B------:R-:W0:Y:S01]  /*5690*/  LDC.64 R14, c[0x0][0x620] ;  /* 0x00018800ff0e7b82 */ /* 0x000e220000000a00 */
[----:B---3--:R-:W-:-:S04]  /*56a0*/  ISETP.NE.U32.AND P0, PT, R10, RZ, PT ;  /* 0x000000ff0a00720c */ /* 0x008fc80003f05070 */
[----:B------:R-:W-:-:S13]  /*56b0*/  ISETP.NE.AND.EX P0, PT, R11, RZ, PT, P0 ;  /* 0x000000ff0b00720c */ /* 0x000fda0003f05300 */
[----:B01----:R-:W-:Y:S05]  /*56c0*/  @!P0 BRA `(.L_x_165) ;  /* 0x0000000000288947 */ /* 0x003fea0003800000 */
[----:B------:R-:W0:Y:S02]  /*56d0*/  LDC R3, c[0x0][0x634] ;  /* 0x00018d00ff037b82 */ /* 0x000e240000000800 */
[----:B0-----:R-:W-:-:S05]  /*56e0*/  IADD3 R3, P0, R16, R3, RZ ;  /* 0x0000000310037210 */ /* 0x001fca0007f1e0ff */
[----:B----4-:R-:W-:-:S04]  /*56f0*/  IMAD.X R13, RZ, RZ, R17, P0 ;  /* 0x000000ffff0d7224 */ /* 0x010fc800000e0611 */
[----:B------:R-:W-:-:S04]  /*5700*/  IMAD.WIDE.U32 R4, R13, R10, RZ ;  /* 0x0000000a0d047225 */ /* 0x000fc800078e00ff */
[----:B--2---:R-:W-:-:S04]  /*5710*/  IMAD.WIDE.U32 R6, P0, R3, R11, R4 ;  /* 0x0000000b03067225 */ /* 0x004fc80007800004 */
[----:B------:R-:W-:-:S04]  /*5720*/  IMAD.WIDE.U32 R4, R3, R10, RZ ;  /* 0x0000000a03047225 */ /* 0x000fc800078e00ff */
[----:B------:R-:W-:Y:S01]  /*5730*/  IMAD.X R9, RZ, RZ, RZ, P0 ;  /* 0x000000ffff097224 */ /* 0x000fe200000e06ff */
[----:B------:R-:W-:Y:S01]  /*5740*/  IADD3 RZ, P0, R5, R6, RZ ;  /* 0x0000000605ff7210 */ /* 0x000fe20007f1e0ff */
[----:B------:R-:W-:-:S04]  /*5750*/  IMAD.MOV.U32 R8, RZ, RZ, R7 ;  /* 0x000000ffff087224 */ /* 0x000fc800078e0007 */
[----:B------:R-:W-:-:S08]  /*5760*/  IMAD.WIDE.U32.X R8, R13, R11, R8, P0 ;  /* 0x0000000b0d087225 */ /* 0x000fd000000e0408 */
.L_x_165:
[----:B------:R-:W0:Y:S01]  /*5770*/  LDC.64 R28, c[0x0][0x640] ;  /* 0x00019000ff1c7b82 */ /* 0x000e220000000a00 */
[-CC-:B------:R-:W-:Y:S01]  /*5780*/  SHF.R.U64 R88, R8, R0.reuse, R9.reuse ;  /* 0x0000000008587219 */ /* 0x180fe20000001209 */
[----:B------:R-:W-:Y:S01]  /*5790*/  ULDC UR4, c[0x0][0x150] ;  /* 0x0000540000047ab9 */ /* 0x000fe20000000800 */
[----:B------:R-:W-:Y:S02]  /*57a0*/  SHF.R.U32.HI R0, RZ, R0, R9 ;  /* 0x00000000ff007219 */ /* 0x000fe40000011609 */
[----:B------:R-:W-:Y:S02]  /*57b0*/  IADD3 R3, P0, RZ, -R88, RZ ;  /* 0x80000058ff037210 */ /* 0x000fe40007f1e0ff */
[----:B--2---:R-:W-:Y:S01]  /*57c0*/  I2FP.F32.U32 R7, R20 ;  /* 0x0000001400077245 */ /* 0x004fe20000201000 */
[----:B------:R-:W1:Y:S02]  /*57d0*/  LDC R6, c[0x0][0x618] ;  /* 0x00018600ff067b82 */ /* 0x000e640000000800 */
[----:B------:R-:W-:-:S02]  /*57e0*/  IMAD.X R5, RZ, RZ, ~R0, P0 ;  /* 0x000000ffff057224 */ /* 0x000fc400000e0e00 */
[----:B------:R-:W-:Y:S01]  /*57f0*/  FMUL R7, R7, UR4 ;  /* 0x0000000407077c20 */ /* 0x000fe20008400000 */
[----:B------:R-:W-:Y:S01]  /*5800*/  ULDC UR4, c[0x0][0x154] ;  /* 0x0000550000047ab9 */ /* 0x000fe20000000800 */
[-C--:B------:R-:W-:Y:S02]  /*5810*/  IMAD R0, R5, R14.reuse, RZ ;  /* 0x0000000e05007224 */ /* 0x080fe400078e02ff */
[----:B------:R-:W4:Y:S01]  /*5820*/  LDC R8, c[0x0][0x608] ;  /* 0x00018200ff087b82 */ /* 0x000f220000000800 */
[C---:B------:R-:W-:Y:S01]  /*5830*/  IMAD.WIDE.U32 R4, R3.reuse, R14, R16 ;  /* 0x0000000e03047225 */ /* 0x040fe200078e0010 */
[----:B------:R-:W2:Y:S03]  /*5840*/  F2I.U32.TRUNC.NTZ R7, R7 ;  /* 0x0000000700077305 */ /* 0x000ea6000020f000 */
[----:B------:R-:W-:Y:S01]  /*5850*/  IMAD R3, R3, R15, R0 ;  /* 0x0000000f03037224 */ /* 0x000fe200078e0200 */
[----:B------:R-:W-:-:S02]  /*5860*/  I2FP.F32.U32 R0, R21 ;  /* 0x0000001500007245 */ /* 0x000fc40000201000 */
[----:B------:R-:W3:Y:S01]  /*5870*/  LDC R26, c[0x0][0x658] ;  /* 0x00019600ff1a7b82 */ /* 0x000ee20000000800 */
[----:B------:R-:W-:Y:S01]  /*5880*/  IMAD.IADD R3, R5, 0x1, R3 ;  /* 0x0000000105037824 */ /* 0x000fe200078e0203 */
[----:B0-----:R-:W-:Y:S01]  /*5890*/  ISETP.NE.U32.AND P0, PT, R28, RZ, PT ;  /* 0x000000ff1c00720c */ /* 0x001fe20003f05070 */
[----:B------:R-:W-:-:S03]  /*58a0*/  FMUL R0, R0, UR4 ;  /* 0x0000000400007c20 */ /* 0x000fc60008400000 */
[----:B------:R-:W-:Y:S01]  /*58b0*/  ISETP.NE.AND.EX P0, PT, R29, RZ, PT, P0 ;  /* 0x000000ff1d00720c */ /* 0x000fe20003f05300 */
[----:B------:R0:W0:Y:S01]  /*58c0*/  F2I.U32.TRUNC.NTZ R14, R0 ;  /* 0x00000000000e7305 */ /* 0x000022000020f000 */
[----:B------:R-:W0:Y:S01]  /*58d0*/  LDC R9, c[0x0][0x144] ;  /* 0x00005100ff097b82 */ /* 0x000e220000000800 */
[-C--:B-1----:R-:W-:Y:S01]  /*58e0*/  SHF.R.U64 R10, R4, R6.reuse, R3 ;  /* 0x00000006040a7219 */ /* 0x082fe20000001203 */
[----:B--2---:R-:W-:Y:S01]  /*58f0*/  IMAD.MOV R7, RZ, RZ, -R7 ;  /* 0x000000ffff077224 */ /* 0x004fe200078e0a07 */
[----:B------:R-:W-:-:S05]  /*5900*/  SHF.R.U32.HI R3, RZ, R6, R3 ;  /* 0x00000006ff037219 */ /* 0x000fca0000011603 */
[----:B------:R-:W1:Y:S01]  /*5910*/  LDC R24, c[0x0][0x148] ;  /* 0x00005200ff187b82 */ /* 0x000e620000000800 */
[-CC-:B----4-:R-:W-:Y:S02]  /*5920*/  SHF.R.U64 R12, R10, R8.reuse, R3.reuse ;  /* 0x000000080a0c7219 */ /* 0x190fe40000001203 */
[----:B------:R-:W-:-:S05]  /*5930*/  SHF.R.U32.HI R3, RZ, R8, R3 ;  /* 0x00000008ff037219 */ /* 0x000fca0000011603 */
[----:B------:R-:W2:Y:S01]  /*5940*/  LDC R15, c[0x0][0x600] ;  /* 0x00018000ff0f7b82 */ /* 0x000ea20000000800 */
[-CC-:B---3--:R-:W-:Y:S02]  /*5950*/  SHF.R.U64 R13, R12, R26.reuse, R3.reuse ;  /* 0x0000001a0c0d7219 */ /* 0x188fe40000001203 */
[----:B------:R-:W-:-:S03]  /*5960*/  SHF.R.U32.HI R5, RZ, R26, R3 ;  /* 0x0000001aff057219 */ /* 0x000fc60000011603 */
[----:B------:R-:W-:Y:S02]  /*5970*/  IMAD.MOV.U32 R4, RZ, RZ, R13 ;  /* 0x000000ffff047224 */ /* 0x000fe400078e000d */
[----:B------:R-:W3:Y:S01]  /*5980*/  LDC R27, c[0x0][0x648] ;  /* 0x00019200ff1b7b82 */ /* 0x000ee20000000800 */
[----:B0-----:R-:W-:-:S07]  /*5990*/  IMAD R25, R9, R7, R20 ;  /* 0x0000000709197224 */ /* 0x001fce00078e0214 */
[----:B------:R-:W0:Y:S08]  /*59a0*/  LDC R30, c[0x0][0x638] ;  /* 0x00018e00ff1e7b82 */ /* 0x000e300000000800 */
[----:B------:R-:W4:Y:S01]  /*59b0*/  LDC R31, c[0x0][0x610] ;  /* 0x00018400ff1f7b82 */ /* 0x000f220000000800 */
[----:B-1----:R-:W-:Y:S05]  /*59c0*/  @!P0 BRA `(.L_x_166) ;  /* 0x0000000000288947 */ /* 0x002fea0003800000 */
[----:B------:R-:W1:Y:S02]  /*59d0*/  LDC R0, c[0x0][0x64c] ;  /* 0x00019300ff007b82 */ /* 0x000e640000000800 */
[----:B-1----:R-:W-:-:S05]  /*59e0*/  IADD3 R3, P0, R13, R0, RZ ;  /* 0x000000000d037210 */ /* 0x002fca0007f1e0ff */
        /* <DEDUP_REMOVED lines=8> */
.L_x_166:
[----:B------:R-:W-:Y:S01]  /*5a70*/  ISETP.NE.AND P0, PT, R2, 0x1, PT ;  /* 0x000000010200780c */ /* 0x000fe20003f05270 */
[----:B------:R-:W-:Y:S01]  /*5a80*/  IMAD.MOV R14, RZ, RZ, -R14 ;  /* 0x000000ffff0e7224 */ /* 0x000fe200078e0a0e */
[----:B---3--:R-:W-:Y:S01]  /*5a90*/  SHF.R.U64 R0, R4, R27, R5 ;  /* 0x0000001b04007219 */ /* 0x008fe20000001205 */
[----:B--2---:R-:W-:Y:S01]  /*5aa0*/  VIADD R5, R15, 0xffffffff ;  /* 0xffffffff0f057836 */ /* 0x004fe20000000000 */
[----:B------:R-:W-:-:S03]  /*5ab0*/  LOP3.LUT R3, R12, R95, RZ, 0xc0, !PT ;  /* 0x0000005f0c037212 */ /* 0x000fc600078ec0ff */
[----:B------:R-:W-:Y:S01]  /*5ac0*/  IMAD.MOV R4, RZ, RZ, -R0 ;  /* 0x000000ffff047224 */ /* 0x000fe200078e0a00 */
[----:B------:R-:W-:Y:S01]  /*5ad0*/  LOP3.LUT R10, R10, R5, RZ, 0xc0, !PT ;  /* 0x000000050a0a7212 */ /* 0x000fe200078ec0ff */
[----:B------:R-:W-:Y:S02]  /*5ae0*/  IMAD R0, R92, R0, R3 ;  /* 0x000000005c007224 */ /* 0x000fe400078e0203 */
[----:B0-----:R-:W-:Y:S02]  /*5af0*/  IMAD R3, R4, R30, R13 ;  /* 0x0000001e04037224 */ /* 0x001fe400078e020d */
[----:B------:R-:W-:Y:S02]  /*5b00*/  @P0 IMAD R25, R24, R14, R21 ;  /* 0x0000000e18190224 */ /* 0x000fe400078e0215 */
[----:B------:R-:W-:Y:S02]  /*5b10*/  IMAD R5, R3, R15, R10 ;  /* 0x0000000f03057224 */ /* 0x000fe400078e020a */
[----:B----4-:R-:W-:-:S02]  /*5b20*/  IMAD R0, R0, R31, R25 ;  /* 0x0000001f00007224 */ /* 0x010fc400078e0219 */
[----:B------:R-:W-:-:S03]  /*5b30*/  IMAD.MOV.U32 R4, RZ, RZ, 0x1 ;  /* 0x00000001ff047424 */ /* 0x000fc600078e00ff */
[----:B------:R-:W-:Y:S02]  /*5b40*/  SEL R98, R5, R0, !P0 ;  /* 0x0000000005627207 */ /* 0x000fe40004000000 */
[----:B------:R-:W-:Y:S02]  /*5b50*/  PRMT R3, R4, 0x7610, R3 ;  /* 0x0000761004037816 */ /* 0x000fe40000000003 */
[----:B------:R-:W-:-:S07]  /*5b60*/  SEL R0, R0, R5, !P0 ;  /* 0x0000000500007207 */ /* 0x000fce0004000000 */
.L_x_164:
[----:B------:R-:W-:Y:S01]  /*5b70*/  LOP3.LUT P0, RZ, R3, 0xff, RZ, 0xc0, !PT ;  /* 0x000000ff03ff7812 */ /* 0x000fe2000780c0ff */
[----:B------:R-:W-:-:S12]  /*5b80*/  IMAD.MOV.U32 R99, RZ, RZ, R0 ;  /* 0x000000ffff637224 */ /* 0x000fd800078e0000 */
[----:B------:R-:W-:Y:S05]  /*5b90*/  @P0 BRA `(.L_x_167) ;  /* 0xffffffb800480947 */ /* 0x000fea000383ffff */
[----:B------:R-:W-:Y:S05]  /*5ba0*/  EXIT ;  /* 0x000000000000794d */ /* 0x000fea0003800000 */
.L_x_8:
        /* <DEDUP_REMOVED lines=26> */
.L_x_169:
[----:B------:R-:W0:Y:S01]  /*5d50*/  LDC.64 R28, c[0x0][0x640] ;  /* 0x00019000ff1c7b82 */ /* 0x000e220000000a00 */
[-CC-:B------:R-:W-:Y:S01]  /*5d60*/  SHF.R.U64 R23, R14, R6.reuse, R15.reuse ;  /* 0x000000060e177219 */ /* 0x180fe2000000120f */
[----:B------:R-:W-:Y:S01]  /*5d70*/  IMAD.MOV.U32 R30, RZ, RZ, 0x1 ;  /* 0x00000001ff1e7424 */ /* 0x000fe200078e00ff */
[----:B------:R-:W-:Y:S02]  /*5d80*/  SHF.R.U32.HI R6, RZ, R6, R15 ;  /* 0x00000006ff067219 */ /* 0x000fe4000001160f */
[----:B------:R-:W-:-:S03]  /*5d90*/  IADD3 R13, P0, RZ, -R23, RZ ;  /* 0x80000017ff0d7210 */ /* 0x000fc60007f1e0ff */
[----:B------:R-:W1:Y:S02]  /*5da0*/  LDC R12, c[0x0][0x618] ;  /* 0x00018600ff0c7b82 */ /* 0x000e640000000800 */
[----:B------:R-:W-:-:S04]  /*5db0*/  IMAD.X R11, RZ, RZ, ~R6, P0 ;  /* 0x000000ffff0b7224 */ /* 0x000fc800000e0e06 */
[-C--:B------:R-:W-:Y:S02]  /*5dc0*/  IMAD R6, R11, R24.reuse, RZ ;  /* 0x000000180b067224 */ /* 0x080fe400078e02ff */
[----:B------:R-:W2:Y:S01]  /*5dd0*/  LDC R14, c[0x0][0x608] ;  /* 0x00018200ff0e7b82 */ /* 0x000ea20000000800 */
[----:B------:R-:W-:-:S04]  /*5de0*/  IMAD.WIDE.U32 R10, R13, R24, R16 ;  /* 0x000000180d0a7225 */ /* 0x000fc800078e0010 */
[----:B------:R-:W-:-:S03]  /*5df0*/  IMAD R13, R13, R25, R6 ;  /* 0x000000190d0d7224 */ /* 0x000fc600078e0206 */
[----:B------:R-:W3:Y:S01]  /*5e00*/  LDC R27, c[0x0][0x658] ;  /* 0x00019600ff1b7b82 */ /* 0x000ee20000000800 */
[----:B------:R-:W-:Y:S01]  /*5e10*/  IMAD.IADD R11, R11, 0x1, R13 ;  /* 0x000000010b0b7824 */ /* 0x000fe200078e020d */
[----:B0-----:R-:W-:-:S04]  /*5e20*/  ISETP.NE.U32.AND P0, PT, R28, RZ, PT ;  /* 0x000000ff1c00720c */ /* 0x001fc80003f05070 */
[----:B------:R-:W-:Y:S02]  /*5e30*/  ISETP.NE.AND.EX P0, PT, R29, RZ, PT, P0 ;  /* 0x000000ff1d00720c */ /* 0x000fe40003f05300 */
[----:B------:R-:W0:Y:S01]  /*5e40*/  LDC R20, c[0x0][0x600] ;  /* 0x00018000ff147b82 */ /* 0x000e220000000800 */
[-CC-:B-1----:R-:W-:Y:S01]  /*5e50*/  SHF.R.U64 R8, R10, R12.reuse, R11.reuse ;  /* 0x0000000c0a087219 */ /* 0x182fe2000000120b */
[----:B------:R-:W-:Y:S01]  /*5e60*/  IMAD.MOV.U32 R10, RZ, RZ, -0x1 ;  /* 0xffffffffff0a7424 */ /* 0x000fe200078e00ff */
[----:B------:R-:W-:-:S05]  /*5e70*/  SHF.R.U32.HI R11, RZ, R12, R11 ;  /* 0x0000000cff0b7219 */ /* 0x000fca000001160b */
[----:B------:R-:W1:Y:S01]  /*5e80*/  LDC R24, c[0x0][0x648] ;  /* 0x00019200ff187b82 */ /* 0x000e620000000800 */
[-CC-:B--2---:R-:W-:Y:S02]  /*5e90*/  SHF.R.U64 R21, R8, R14.reuse, R11.reuse ;  /* 0x0000000e08157219 */ /* 0x184fe4000000120b */
[----:B------:R-:W-:-:S05]  /*5ea0*/  SHF.R.U32.HI R6, RZ, R14, R11 ;  /* 0x0000000eff067219 */ /* 0x000fca000001160b */
[----:B------:R-:W2:Y:S01]  /*5eb0*/  LDC R26, c[0x0][0x638] ;  /* 0x00018e00ff1a7b82 */ /* 0x000ea20000000800 */
[-C--:B---3--:R-:W-:Y:S02]  /*5ec0*/  SHF.L.U32 R10, R10, R27.reuse, RZ ;  /* 0x0000001b0a0a7219 */ /* 0x088fe400000006ff */
[-CC-:B------:R-:W-:Y:S02]  /*5ed0*/  SHF.R.U64 R25, R21, R27.reuse, R6.reuse ;  /* 0x0000001b15197219 */ /* 0x180fe40000001206 */
[----:B------:R-:W-:Y:S02]  /*5ee0*/  LOP3.LUT R32, RZ, R10, RZ, 0x33, !PT ;  /* 0x0000000aff207212 */ /* 0x000fe400078e33ff */
[----:B------:R-:W-:Y:S01]  /*5ef0*/  SHF.R.U32.HI R11, RZ, R27, R6 ;  /* 0x0000001bff0b7219 */ /* 0x000fe20000011606 */
[----:B------:R-:W3:Y:S01]  /*5f00*/  LDC R31, c[0x0][0x610] ;  /* 0x00018400ff1f7b82 */ /* 0x000ee20000000800 */
[----:B------:R-:W-:Y:S01]  /*5f10*/  IMAD.MOV.U32 R10, RZ, RZ, R25 ;  /* 0x000000ffff0a7224 */ /* 0x000fe200078e0019 */
[----:B------:R-:W-:Y:S06]  /*5f20*/  @!P0 BRA `(.L_x_170) ;  /* 0x0000000000288947 */ /* 0x000fec0003800000 */
        /* <DEDUP_REMOVED lines=10> */
.L_x_170:
[----:B------:R-:W-:Y:S02]  /*5fd0*/  ISETP.NE.AND P0, PT, R2, 0x1, PT ;  /* 0x000000010200780c */ /* 0x000fe40003f05270 */
[----:B-1----:R-:W-:Y:S01]  /*5fe0*/  SHF.R.U64 R6, R10, R24, R11 ;  /* 0x000000180a067219 */ /* 0x002fe2000000120b */
[----:B0-----:R-:W-:Y:S01]  /*5ff0*/  VIADD R11, R20, 0xffffffff ;  /* 0xffffffff140b7836 */ /* 0x001fe20000000000 */
[----:B------:R-:W-:Y:S02]  /*6000*/  SHF.L.U32 R30, R30, R27, RZ ;  /* 0x0000001b1e1e7219 */ /* 0x000fe400000006ff */
[----:B------:R-:W-:Y:S01]  /*6010*/  LOP3.LUT R5, R21, R32, RZ, 0xc0, !PT ;  /* 0x0000002015057212 */ /* 0x000fe200078ec0ff */
[----:B------:R-:W-:-:S04]  /*6020*/  IMAD.MOV R10, RZ, RZ, -R6 ;  /* 0x000000ffff0a7224 */ /* 0x000fc800078e0a06 */
[----:B------:R-:W-:Y:S01]  /*6030*/  IMAD R6, R30, R6, R5 ;  /* 0x000000061e067224 */ /* 0x000fe200078e0205 */
[----:B------:R-:W-:Y:S01]  /*6040*/  LOP3.LUT R5, R8, R11, RZ, 0xc0, !PT ;  /* 0x0000000b08057212 */ /* 0x000fe200078ec0ff */
[----:B------:R-:W-:Y:S02]  /*6050*/  @P0 IMAD R7, R9, R22, R4 ;  /* 0x0000001609070224 */ /* 0x000fe400078e0204 */
[----:B--2---:R-:W-:Y:S02]  /*6060*/  IMAD R4, R10, R26, R25 ;  /* 0x0000001a0a047224 */ /* 0x004fe400078e0219 */
[----:B---3--:R-:W-:Y:S02]  /*6070*/  IMAD R7, R6, R31, R7 ;  /* 0x0000001f06077224 */ /* 0x008fe400078e0207 */
[----:B------:R-:W-:Y:S02]  /*6080*/  IMAD R4, R4, R20, R5 ;  /* 0x0000001404047224 */ /* 0x000fe400078e0205 */
[----:B------:R-:W-:-:S02]  /*6090*/  IMAD.MOV.U32 R8, RZ, RZ, 0x1 ;  /* 0x00000001ff087424 */ /* 0x000fc400078e00ff */
[----:B------:R-:W-:Y:S01]  /*60a0*/  IMAD.MOV.U32 R6, RZ, RZ, R23 ;  /* 0x000000ffff067224 */ /* 0x000fe200078e0017 */
[----:B------:R-:W-:Y:S02]  /*60b0*/  SEL R20, R4, R7, !P0 ;  /* 0x0000000704147207 */ /* 0x000fe40004000000 */
[----:B------:R-:W-:-:S07]  /*60c0*/  SEL R21, R7, R4, !P0 ;  /* 0x0000000407157207 */ /* 0x000fce0004000000 */
.L_x_168:
[----:B------:R-:W-:-:S08]  /*60d0*/  NOP ;  /* 0x0000000000007918 */ /* 0x000fd00000000000 */
[----:B------:R-:W0:-:S00]  /*60e0*/  USETMAXREG.DEALLOC.CTAPOOL 0x28 ;  /* 0x00000028000079c8 */ /* 0x000e0000080e0500 */
[----:B0-----:R-:W-:-:S13]  /*60f0*/  ISETP.NE.AND P0, PT, R3, RZ, PT ;  /* 0x000000ff0300720c */ /* 0x001fda0003f05270 */
[----:B------:R-:W-:Y:S05]  /*6100*/  @P0 EXIT ;  /* 0x000000000000094d */ /* 0x000fea0003800000 */
[----:B------:R-:W-:Y:S01]  /*6110*/  LOP3.LUT P0, RZ, R8, 0xff, RZ, 0xc0, !PT ;  /* 0x000000ff08ff7812 */ /* 0x000fe2000780c0ff */
[----:B------:R-:W-:Y:S02]  /*6120*/  IMAD.MOV.U32 R3, RZ, RZ, 0x1 ;  /* 0x00000001ff037424 */ /* 0x000fe400078e00ff */
[----:B------:R-:W-:-:S10]  /*6130*/  IMAD.MOV.U32 R8, RZ, RZ, RZ ;  /* 0x000000ffff087224 */ /* 0x000fd400078e00ff */
[----:B------:R-:W-:Y:S05]  /*6140*/  @!P0 BRA `(.L_x_171) ;  /* 0x0000000c00288947 */ /* 0x000fea0003800000 */
[----:B------:R-:W0:Y:S01]  /*6150*/  LDC R3, c[0x0][0x28c] ;  /* 0x0000a300ff037b82 */ /* 0x000e220000000800 */
[----:B------:R-:W-:Y:S01]  /*6160*/  ULDC UR5, c[0x0][0x658] ;  /* 0x0001960000057ab9 */ /* 0x000fe20000000800 */
[----:B------:R-:W-:Y:S01]  /*6170*/  UMOV UR6, 0xffffffff ;  /* 0xffffffff00067882 */ /* 0x000fe20000000000 */
[----:B------:R-:W-:Y:S01]  /*6180*/  BSSY B0, `(.L_x_171) ;  /* 0x00000c6000007945 */ /* 0x000fe20003800000 */
[----:B------:R-:W-:Y:S01]  /*6190*/  USHF.L.U32 UR6, UR6, UR5, URZ ;  /* 0x0000000506067299 */ /* 0x000fe2000800063f */
[----:B------:R-:W-:Y:S01]  /*61a0*/  IMAD.MOV.U32 R12, RZ, RZ, 0x1 ;  /* 0x00000001ff0c7424 */ /* 0x000fe200078e00ff */
[----:B------:R-:W-:Y:S01]  /*61b0*/  LOP3.LUT R9, R18, 0x2, RZ, 0xfc, !PT ;  /* 0x0000000212097812 */ /* 0x000fe200078efcff */
[----:B------:R-:W-:Y:S01]  /*61c0*/  IMAD.MOV.U32 R8, RZ, RZ, RZ ;  /* 0x000000ffff087224 */ /* 0x000fe200078e00ff */
[----:B------:R-:W1:Y:S01]  /*61d0*/  S2UR UR8, SR_CgaCtaId ;  /* 0x00000000000879c3 */ /* 0x000e620000008800 */
[----:B------:R-:W-:Y:S01]  /*61e0*/  ULDC UR4, c[0x0][0x600] ;  /* 0x0001800000047ab9 */ /* 0x000fe20000000800 */
[----:B------:R-:W-:Y:S01]  /*61f0*/  UMOV UR7, 0x1 ;  /* 0x0000000100077882 */ /* 0x000fe20000000000 */
[----:B------:R-:W-:-:S02]  /*6200*/  UIADD3 UR14, UR4, -0x1, URZ ;  /* 0xffffffff040e7890 */ /* 0x000fc4000fffe03f */
[----:B------:R-:W-:Y:S02]  /*6210*/  USHF.L.U32 UR16, UR7, UR5, URZ ;  /* 0x0000000507107299 */ /* 0x000fe4000800063f */
[----:B------:R-:W-:Y:S01]  /*6220*/  ULOP3.LUT UR15, URZ, UR6, URZ, 0x33, !UPT ;  /* 0x000000063f0f7292 */ /* 0x000fe2000f8e333f */
[----:B------:R-:W-:Y:S01]  /*6230*/  ULDC.64 UR20, c[0x0][0x198] ;  /* 0x0000660000147ab9 */ /* 0x000fe20000000a00 */
[----:B0-----:R-:W-:-:S05]  /*6240*/  VIADD R3, R3, 0x3f ;  /* 0x0000003f03037836 */ /* 0x001fca0000000000 */
[----:B------:R-:W-:Y:S01]  /*6250*/  SHF.R.S32.HI R4, RZ, 0x1f, R3 ;  /* 0x0000001fff047819 */ /* 0x000fe20000011403 */
[----:B-1----:R-:W-:-:S03]  /*6260*/  IMAD.U32 R10, RZ, RZ, UR8 ;  /* 0x00000008ff0a7e24 */ /* 0x002fc6000f8e00ff */
[----:B------:R-:W-:Y:S01]  /*6270*/  LEA.HI R4, R4, R3, RZ, 0x6 ;  /* 0x0000000304047211 */ /* 0x000fe200078f30ff */
[----:B------:R-:W-:-:S03]  /*6280*/  IMAD.MOV.U32 R3, RZ, RZ, 0x1 ;  /* 0x00000001ff037424 */ /* 0x000fc600078e00ff */
[----:B------:R-:W-:Y:S02]  /*6290*/  SHF.R.S32.HI R11, RZ, 0x6, R4 ;  /* 0x00000006ff0b7819 */ /* 0x000fe40000011404 */
[----:B------:R-:W-:-:S03]  /*62a0*/  LEA R13, R10, 0x180, 0xb ;  /* 0x000001800a0d7811 */ /* 0x000fc600078e58ff */
[----:B------:R-:W-:-:S07]  /*62b0*/  VIADD R19, R11, 0x1 ;  /* 0x000000010b137836 */ /* 0x000fce0000000000 */
.L_x_182:
[----:B------:R-:W-:-:S03]  /*62c0*/  UMOV UR4, 0xffffffff ;  /* 0xffffffff00047882 */ /* 0x000fc60000000000 */
[----:B------:R-:W-:Y:S05]  /*62d0*/  BRA.DIV UR4, `(.L_x_172) ;  /* 0x0000001204a87947 */ /* 0x000fea000b800000 */
[----:B------:R-:W-:-:S13]  /*62e0*/  ELECT P6, URZ, PT ;  /* 0x00000000003f782f */ /* 0x000fda00038c0000 */
.L_x_200:
[----:B------:R-:W0:Y:S01]  /*62f0*/  LDC R4, c[0x0][0x28c] ;  /* 0x0000a300ff047b82 */ /* 0x000e220000000800 */
[----:B------:R-:W-:Y:S01]  /*6300*/  BSSY B1, `(.L_x_173) ;  /* 0x000003a000017945 */ /* 0x000fe20003800000 */
[----:B0-----:R-:W-:-:S13]  /*6310*/  ISETP.LT.OR P6, PT, R4, 0x1, !P6 ;  /* 0x000000010400780c */ /* 0x001fda00077c1670 */
[----:B------:R-:W-:Y:S05]  /*6320*/  @P6 BRA `(.L_x_174) ;  /* 0x0000000000dc6947 */ /* 0x000fea0003800000 */
[----:B------:R-:W-:Y:S02]  /*6330*/  IMAD R21, R21, 0x8, R10 ;  /* 0x0000000815157824 */ /* 0x000fe400078e020a */
[----:B------:R-:W-:Y:S02]  /*6340*/  IMAD.SHL.U32 R22, R20, 0x40, RZ ;  /* 0x0000004014167824 */ /* 0x000fe400078e00ff */
[----:B------:R-:W-:Y:S02]  /*6350*/  IMAD.MOV.U32 R24, RZ, RZ, RZ ;  /* 0x000000ffff187224 */ /* 0x000fe400078e00ff */
[----:B------:R-:W-:Y:S02]  /*6360*/  IMAD.MOV.U32 R4, RZ, RZ, R19 ;  /* 0x000000ffff047224 */ /* 0x000fe400078e0013 */
[----:B------:R-:W-:Y:S02]  /*6370*/  IMAD.MOV.U32 R5, RZ, RZ, R3 ;  /* 0x000000ffff057224 */ /* 0x000fe400078e0003 */
[----:B------:R-:W-:-:S02]  /*6380*/  IMAD.MOV.U32 R14, RZ, RZ, R8 ;  /* 0x000000ffff0e7224 */ /* 0x000fc400078e0008 */
[----:B------:R-:W-:-:S07]  /*6390*/  IMAD.SHL.U32 R21, R21, 0x20, RZ ;  /* 0x0000002015157824 */ /* 0x000fce00078e00ff */
.L_x_177:
[----:B------:R-:W0:Y:S01]  /*63a0*/  S2UR UR4, SR_CgaCtaId ;  /* 0x00000000000479c3 */ /* 0x000e220000008800 */
[----:B------:R-:W-:Y:S02]  /*63b0*/  MOV R7, 0x400 ;  /* 0x0000040000077802 */ /* 0x000fe40000000f00 */
[----:B------:R-:W-:-:S13]  /*63c0*/  ISETP.NE.AND P1, PT, R0, RZ, PT ;  /* 0x000000ff0000720c */ /* 0x000fda0003f25270 */
[----:B------:R-:W1:Y:S01]  /*63d0*/  @!P1 LDC R15, c[0x0][0x500] ;  /* 0x00014000ff0f9b82 */ /* 0x000e620000000800 */
[----:B0-----:R-:W-:-:S05]  /*63e0*/  IMAD.U32 R10, RZ, RZ, UR4 ;  /* 0x00000004ff0a7e24 */ /* 0x001fca000f8e00ff */
[----:B------:R-:W-:Y:S02]  /*63f0*/  LEA R23, R10, R7, 0x18 ;  /* 0x000000070a177211 */ /* 0x000fe400078ec0ff */
[----:B------:R-:W-:-:S03]  /*6400*/  SHF.L.U32 R7, R5, 0x1f, RZ ;  /* 0x0000001f05077819 */ /* 0x000fc600000006ff */
[----:B------:R-:W-:-:S04]  /*6410*/  IMAD R20, R14, 0x8, R23 ;  /* 0x000000080e147824 */ /* 0x000fc800078e0217 */
[----:B------:R-:W0:Y:S02]  /*6420*/  SYNCS.PHASECHK.TRANS64.TRYWAIT P0, [R20+URZ+0x58], R7 ;  /* 0x00005807140075a7 */ /* 0x000e24000800017f */
[----:B01----:R-:W-:Y:S05]  /*6430*/  @!P0 BRA `(.L_x_175) ;  /* 0x0000001000708947 */ /* 0x003fea0003800000 */
.L_x_201:
[----:B0-----:R-:W-:Y:S01]  /*6440*/  PRMT R7, R9, 0x9910, RZ ;  /* 0x0000991009077816 */ /* 0x001fe200000000ff */
[----:B------:R0:W-:Y:S03]  /*6450*/  @!P1 SYNCS.ARRIVE.TRANS64 RZ, [R20+URZ], R15 ;  /* 0x0000000f14ff99a7 */ /* 0x0001e6000800003f */
[----:B------:R-:W-:-:S13]  /*6460*/  ISETP.NE.AND P0, PT, R7, 0x2, PT ;  /* 0x000000020700780c */ /* 0x000fda0003f05270 */
[----:B0-----:R-:W-:Y:S05]  /*6470*/  @P0 BRA `(.L_x_176) ;  /* 0x0000000000040947 */ /* 0x001fea0003800000 */
[----:B------:R-:W-:Y:S01]  /*6480*/  BPT.TRAP 0x1 ;  /* 0x000000040000795c */ /* 0x000fe20000300000 */
.L_x_176:
[C---:B------:R-:W-:Y:S01]  /*6490*/  IMAD R7, R14.reuse, 0x4000, R13 ;  /* 0x000040000e077824 */ /* 0x040fe200078e020d */
[----:B------:R-:W-:Y:S01]  /*64a0*/  R2UR UR8, R23 ;  /* 0x00000000170872ca */ /* 0x000fe200000e0000 */
[----:B------:R-:W-:Y:S01]  /*64b0*/  IMAD R23, R14, 0x1000, R23 ;  /* 0x000010000e177824 */ /* 0x000fe200078e0217 */
[----:B------:R-:W-:Y:S01]  /*64c0*/  R2UR UR17, R21 ;  /* 0x00000000151172ca */ /* 0x000fe200000e0000 */
[----:B------:R-:W-:Y:S01]  /*64d0*/  VIADD R4, R4, 0xffffffff ;  /* 0xffffffff04047836 */ /* 0x000fe20000000000 */
[----:B------:R-:W-:Y:S01]  /*64e0*/  R2UR UR5, R7 ;  /* 0x00000000070572ca */ /* 0x000fe200000e0000 */
[----:B------:R-:W-:Y:S01]  /*64f0*/  UIADD3 UR4, UP0, UR20, 0xf0, URZ ;  /* 0x000000f014047890 */ /* 0x000fe2000ff1e03f */
[----:B------:R-:W-:Y:S01]  /*6500*/  R2UR UR11, R23 ;  /* 0x00000000170b72ca */ /* 0x000fe200000e0000 */
[----:B------:R-:W-:Y:S01]  /*6510*/  UIADD3 UR22, UP1, UR20, 0x1f0, URZ ;  /* 0x000001f014167890 */ /* 0x000fe2000ff3e03f */
[----:B------:R-:W-:Y:S01]  /*6520*/  R2UR UR9, R20 ;  /* 0x00000000140972ca */ /* 0x000fe200000e0000 */
[----:B------:R-:W-:Y:S01]  /*6530*/  VIADD R14, R14, 0x1 ;  /* 0x000000010e0e7836 */ /* 0x000fe20000000000 */
[----:B------:R-:W-:Y:S01]  /*6540*/  R2UR UR10, R24 ;  /* 0x00000000180a72ca */ /* 0x000fe200000e0000 */
[----:B------:R-:W-:Y:S01]  /*6550*/  UIADD3.X UR23, URZ, UR21, URZ, UP1, !UPT ;  /* 0x000000153f177290 */ /* 0x000fe20008ffe43f */
[----:B------:R-:W-:Y:S01]  /*6560*/  R2UR UR12, R6 ;  /* 0x00000000060c72ca */ /* 0x000fe200000e0000 */
[----:B------:R-:W-:Y:S01]  /*6570*/  UMOV UR19, 0xff0000 ;  /* 0x00ff000000137882 */ /* 0x000fe20000000000 */
[----:B------:R-:W-:Y:S01]  /*6580*/  R2UR UR18, R22 ;  /* 0x00000000161272ca */ /* 0x000fe200000e0000 */
[----:B------:R-:W-:Y:S01]  /*6590*/  UMOV UR6, 0x0 ;  /* 0x0000000000067882 */ /* 0x000fe20000000000 */
[----:B------:R-:W-:Y:S01]  /*65a0*/  ISETP.GT.AND P1, PT, R4, 0x1, PT ;  /* 0x000000010400780c */ /* 0x000fe20003f24270 */
[----:B------:R-:W-:Y:S01]  /*65b0*/  UIADD3 UR8, UR8, UR5, URZ ;  /* 0x0000000508087290 */ /* 0x000fe2000fffe03f */
[----:B------:R-:W-:Y:S01]  /*65c0*/  ISETP.NE.AND P0, PT, R14, 0xb, PT ;  /* 0x0000000b0e00780c */ /* 0x000fe20003f05270 */
[----:B------:R-:W-:Y:S01]  /*65d0*/  UIADD3.X UR5, URZ, UR21, URZ, UP0, !UPT ;  /* 0x000000153f057290 */ /* 0x000fe200087fe43f */
[----:B------:R-:W-:Y:S01]  /*65e0*/  VIADD R24, R24, 0x40 ;  /* 0x0000004018187836 */ /* 0x000fe20000000000 */
[----:B------:R-:W-:Y:S01]  /*65f0*/  UIADD3 UR13, UR11, 0x2c180, URZ ;  /* 0x0002c1800b0d7890 */ /* 0x000fe2000fffe03f */
[----:B------:R-:W-:Y:S01]  /*6600*/  SEL R20, RZ, 0x1, P0 ;  /* 0x00000001ff147807 */ /* 0x000fe20000000000 */
[----:B------:R-:W-:Y:S01]  /*6610*/  UMOV UR7, 0x10000000 ;  /* 0x1000000000077882 */ /* 0x000fe20000000000 */
[----:B------:R-:W-:Y:S01]  /*6620*/  UMOV UR11, UR17 ;  /* 0x00000011000b7c82 */ /* 0x000fe20008000000 */
[----:B------:R-:W-:-:S02]  /*6630*/  SEL R14, R14, RZ, P0 ;  /* 0x000000ff0e0e7207 */ /* 0x000fc40000000000 */
[----:B------:R-:W-:Y:S01]  /*6640*/  LOP3.LUT R5, R5, R20, RZ, 0x3c, !PT ;  /* 0x0000001405057212 */ /* 0x000fe200078e3cff */
[----:B------:R0:W-:Y:S02]  /*6650*/  UTMALDG.3D.MULTICAST [UR8], [UR4], UR19, desc[UR6] ;  /* 0x00000608040073b4 */ /* 0x0001e40008011813 */
[----:B0-----:R-:W-:Y:S01]  /*6660*/  UMOV UR8, UR13 ;  /* 0x0000000d00087c82 */ /* 0x001fe20008000000 */
[----:B------:R-:W-:Y:S02]  /*6670*/  UMOV UR11, UR18 ;  /* 0x00000012000b7c82 */ /* 0x000fe40008000000 */
[----:B------:R0:W-:Y:S02]  /*6680*/  UTMALDG.3D [UR8], [UR22], desc[UR6] ;  /* 0x00000608160075b4 */ /* 0x0001e40008011000 */
[----:B0-----:R-:W-:Y:S05]  /*6690*/  @P1 BRA `(.L_x_177) ;  /* 0xfffffffc00401947 */ /* 0x001fea000383ffff */
.L_x_174:
[----:B------:R-:W-:Y:S05]  /*66a0*/  BSYNC B1 ;  /* 0x0000000000017941 */ /* 0x000fea0003800000 */
.L_x_173:
[----:B------:R-:W-:Y:S01]  /*66b0*/  LOP3.LUT P1, RZ, R12, 0xff, RZ, 0xc0, !PT ;  /* 0x000000ff0cff7812 */ /* 0x000fe2000782c0ff */
[C---:B------:R-:W-:Y:S01]  /*66c0*/  IMAD.IADD R7, R11.reuse, 0x1, R8 ;  /* 0x000000010b077824 */ /* 0x040fe200078e0208 */
[----:B------:R-:W-:Y:S01]  /*66d0*/  ULDC.64 UR4, c[0x0][0x650] ;  /* 0x0001940000047ab9 */ /* 0x000fe20000000a00 */
[----:B------:R-:W-:Y:S01]  /*66e0*/  ISETP.GE.U32.AND P2, PT, R11, 0xb, PT ;  /* 0x0000000b0b00780c */ /* 0x000fe20003f46070 */
[----:B------:R-:W-:Y:S01]  /*66f0*/  BSSY B1, `(.L_x_178) ;  /* 0x000006c000017945 */ /* 0x000fe20003800000 */
[----:B------:R-:W-:Y:S01]  /*6700*/  IMAD.MOV.U32 R21, RZ, RZ, -0x1 ;  /* 0xffffffffff157424 */ /* 0x000fe200078e00ff */
[----:B------:R-:W-:Y:S01]  /*6710*/  ISETP.GT.U32.AND P0, PT, R7, 0xa, PT ;  /* 0x0000000a0700780c */ /* 0x000fe20003f04070 */
[----:B------:R-:W-:Y:S01]  /*6720*/  IMAD.MOV.U32 R20, RZ, RZ, -0x1 ;  /* 0xffffffffff147424 */ /* 0x000fe200078e00ff */
[----:B------:R-:W-:Y:S02]  /*6730*/  PRMT R12, RZ, 0x7610, R12 ;  /* 0x00007610ff0c7816 */ /* 0x000fe4000000000c */
[----:B------:R-:W-:-:S03]  /*6740*/  ISETP.LT.U32.AND P0, PT, R11, 0xb, P0 ;  /* 0x0000000b0b00780c */ /* 0x000fc60000701070 */
[----:B------:R-:W0:Y:S01]  /*6750*/  @P1 S2R R10, SR_CgaCtaId ;  /* 0x00000000000a1919 */ /* 0x000e220000008800 */
[----:B------:R-:W-:-:S04]  /*6760*/  @P1 MOV R5, 0x400 ;  /* 0x0000040000051802 */ /* 0x000fc80000000f00 */
[----:B0-----:R-:W-:Y:S01]  /*6770*/  @P1 LEA R6, R10, R5, 0x18 ;  /* 0x000000050a061211 */ /* 0x001fe200078ec0ff */
[----:B------:R-:W-:Y:S01]  /*6780*/  IMAD.WIDE.U32 R4, R7, -0x45d1745d, RZ ;  /* 0xba2e8ba307047825 */ /* 0x000fe200078e00ff */
[----:B------:R-:W-:Y:S02]  /*6790*/  SEL R4, RZ, 0x1, !P0 ;  /* 0x00000001ff047807 */ /* 0x000fe40004000000 */
[----:B------:R0:W-:Y:S01]  /*67a0*/  @P1 SYNCS.ARRIVE.TRANS64.A1T0 RZ, [R6+URZ+0xc8], RZ ;  /* 0x0000c8ff06ff19a7 */ /* 0x0001e2000810003f */
[----:B------:R-:W-:Y:S02]  /*67b0*/  IADD3 R16, P1, R16, UR36, RZ ;  /* 0x0000002410107c10 */ /* 0x000fe4000ff3e0ff */
[----:B------:R-:W-:Y:S02]  /*67c0*/  LOP3.LUT R3, R3, R4, RZ, 0x3c, !PT ;  /* 0x0000000403037212 */ /* 0x000fe400078e3cff */
[----:B------:R-:W-:Y:S02]  /*67d0*/  IADD3.X R17, R17, UR42, RZ, P1, !PT ;  /* 0x0000002a11117c10 */ /* 0x000fe40008ffe4ff */
[----:B------:R-:W-:-:S02]  /*67e0*/  ISETP.GE.U32.AND P0, PT, R16, UR4, PT ;  /* 0x0000000410007c0c */ /* 0x000fc4000bf06070 */
[----:B0-----:R-:W-:Y:S02]  /*67f0*/  SHF.R.U32.HI R6, RZ, 0x3, R5 ;  /* 0x00000003ff067819 */ /* 0x001fe40000011605 */
[----:B------:R-:W-:Y:S02]  /*6800*/  ISETP.GE.U32.AND.EX P0, PT, R17, UR5, PT, P0 ;  /* 0x0000000511007c0c */ /* 0x000fe4000bf06100 */
[----:B------:R-:W-:Y:S01]  /*6810*/  @P2 LOP3.LUT R3, R3, 0x1, R6, 0x78, !PT ;  /* 0x0000000103032812 */ /* 0x000fe200078e7806 */
[----:B------:R-:W-:Y:S01]  /*6820*/  IMAD R8, R6, -0xb, R7 ;  /* 0xfffffff506087824 */ /* 0x000fe200078e0207 */
[----:B------:R-:W-:Y:S01]  /*6830*/  PRMT R4, RZ, 0x7610, R4 ;  /* 0x00007610ff047816 */ /* 0x000fe20000000004 */
[----:B------:R-:W-:-:S08]  /*6840*/  IMAD.MOV.U32 R6, RZ, RZ, -0x1 ;  /* 0xffffffffff067424 */ /* 0x000fd000078e00ff */
[----:B------:R-:W-:Y:S05]  /*6850*/  @P0 BRA `(.L_x_179) ;  /* 0x0000000400540947 */ /* 0x000fea0003800000 */
[----:B------:R-:W0:Y:S01]  /*6860*/  S2R R15, SR_CTAID.X ;  /* 0x00000000000f7919 */ /* 0x000e220000002500 */
[----:B------:R-:W-:Y:S01]  /*6870*/  ULDC.64 UR4, c[0x0][0x628] ;  /* 0x00018a0000047ab9 */ /* 0x000fe20000000a00 */
[----:B------:R-:W-:Y:S01]  /*6880*/  ULDC UR7, c[0x0][0x630] ;  /* 0x00018c0000077ab9 */ /* 0x000fe20000000800 */
[----:B------:R-:W-:Y:S01]  /*6890*/  ISETP.NE.U32.AND P0, PT, RZ, UR4, PT ;  /* 0x00000004ff007c0c */ /* 0x000fe2000bf05070 */
[----:B------:R-:W1:Y:S01]  /*68a0*/  S2R R20, SR_CTAID.Y ;  /* 0x0000000000147919 */ /* 0x000e620000002600 */
[----:B------:R-:W-:Y:S01]  /*68b0*/  ULDC UR8, c[0x0][0x150] ;  /* 0x0000540000087ab9 */ /* 0x000fe20000000800 */
[----:B------:R-:W-:Y:S01]  /*68c0*/  IMAD.MOV.U32 R4, RZ, RZ, R16 ;  /* 0x000000ffff047224 */ /* 0x000fe200078e0010 */
[----:B------:R-:W-:Y:S01]  /*68d0*/  ISETP.NE.AND.EX P0, PT, RZ, UR5, PT, P0 ;  /* 0x00000005ff007c0c */ /* 0x000fe2000bf05300 */
[----:B------:R-:W-:Y:S01]  /*68e0*/  IMAD.MOV.U32 R5, RZ, RZ, R17 ;  /* 0x000000ffff057224 */ /* 0x000fe200078e0011 */
[----:B0-----:R-:W-:-:S11]  /*68f0*/  I2FP.F32.U32 R22, R15 ;  /* 0x0000000f00167245 */ /* 0x001fd60000201000 */
[----:B------:R-:W-:Y:S05]  /*6900*/  @!P0 BRA `(.L_x_180) ;  /* 0x0000000000288947 */ /* 0x000fea0003800000 */
[----:B------:R-:W-:Y:S02]  /*6910*/  ULDC UR6, c[0x0][0x634] ;  /* 0x00018d0000067ab9 */ /* 0x000fe40000000800 */
[----:B------:R-:W-:-:S05]  /*6920*/  IADD3 R5, P0, R16, UR6, RZ ;  /* 0x0000000610057c10 */ /* 0x000fca000ff1e0ff */
[----:B------:R-:W-:-:S04]  /*6930*/  IMAD.X R21, RZ, RZ, R17, P0 ;  /* 0x000000ffff157224 */ /* 0x000fc800000e0611 */
[----:B------:R-:W-:-:S04]  /*6940*/  IMAD.WIDE.U32 R6, R21, UR4, RZ ;  /* 0x0000000415067c25 */ /* 0x000fc8000f8e00ff */
[----:B------:R-:W-:-:S04]  /*6950*/  IMAD.WIDE.U32 R6, P0, R5, UR5, R6 ;  /* 0x0000000505067c25 */ /* 0x000fc8000f800006 */
[----:B------:R-:W-:-:S04]  /*6960*/  IMAD.WIDE.U32 R4, R5, UR4, RZ ;  /* 0x0000000405047c25 */ /* 0x000fc8000f8e00ff */
[----:B------:R-:W-:Y:S01]  /*6970*/  IMAD.MOV.U32 R4, RZ, RZ, R7 ;  /* 0x000000ffff047224 */ /* 0x000fe200078e0007 */
[----:B------:R-:W-:Y:S01]  /*6980*/  IADD3 RZ, P1, R5, R6, RZ ;  /* 0x0000000605ff7210 */ /* 0x000fe20007f3e0ff */
[----:B------:R-:W-:-:S04]  /*6990*/  IMAD.X R5, RZ, RZ, RZ, P0 ;  /* 0x000000ffff057224 */ /* 0x000fc800000e06ff */
[----:B------:R-:W-:-:S08]  /*69a0*/  IMAD.WIDE.U32.X R4, R21, UR5, R4, P1 ;  /* 0x0000000515047c25 */ /* 0x000fd000088e0404 */
.L_x_180:
[--C-:B------:R-:W-:Y:S01]  /*69b0*/  SHF.R.U64 R14, R4, UR7, R5.reuse ;  /* 0x00000007040e7c19 */ /* 0x100fe20008001205 */
[----:B------:R-:W-:Y:S01]  /*69c0*/  FMUL R22, R22, UR8 ;  /* 0x0000000816167c20 */ /* 0x000fe20008400000 */
[----:B------:R-:W-:Y:S01]  /*69d0*/  SHF.R.U32.HI R4, RZ, UR7, R5 ;  /* 0x00000007ff047c19 */ /* 0x000fe20008011605 */
[----:B------:R-:W0:Y:S01]  /*69e0*/  LDC R6, c[0x0][0x144] ;  /* 0x00005100ff067b82 */ /* 0x000e220000000800 */
[----:B------:R-:W-:Y:S01]  /*69f0*/  IADD3 R5, P0, RZ, -R14, RZ ;  /* 0x8000000eff057210 */ /* 0x000fe20007f1e0ff */
[----:B------:R-:W-:Y:S01]  /*6a00*/  ULDC UR6, c[0x0][0x154] ;  /* 0x0000550000067ab9 */ /* 0x000fe20000000800 */
[----:B-1----:R-:W-:Y:S01]  /*6a10*/  I2FP.F32.U32 R7, R20 ;  /* 0x0000001400077245 */ /* 0x002fe20000201000 */
[----:B------:R-:W1:Y:S01]  /*6a20*/  F2I.U32.TRUNC.NTZ R22, R22 ;  /* 0x0000001600167305 */ /* 0x000e62000020f000 */
[----:B------:R-:W-:Y:S01]  /*6a30*/  ULDC.64 UR4, c[0x0][0x620] ;  /* 0x0001880000047ab9 */ /* 0x000fe20000000a00 */
[----:B------:R-:W-:Y:S01]  /*6a40*/  IMAD.X R4, RZ, RZ, ~R4, P0 ;  /* 0x000000ffff047224 */ /* 0x000fe200000e0e04 */
[----:B------:R-:W-:Y:S01]  /*6a50*/  ISETP.NE.AND P2, PT, R2, 0x1, PT ;  /* 0x000000010200780c */ /* 0x000fe20003f45270 */
[----:B------:R-:W-:Y:S01]  /*6a60*/  FMUL R23, R7, UR6 ;  /* 0x0000000607177c20 */ /* 0x000fe20008400000 */
[----:B------:R-:W2:Y:S01]  /*6a70*/  LDC R25, c[0x0][0x148] ;  /* 0x00005200ff197b82 */ /* 0x000ea20000000800 */
[----:B------:R-:W-:Y:S01]  /*6a80*/  IMAD R4, R4, UR4, RZ ;  /* 0x0000000404047c24 */ /* 0x000fe2000f8e02ff */
[----:B------:R-:W-:-:S02]  /*6a90*/  ULDC.64 UR6, c[0x0][0x640] ;  /* 0x0001900000067ab9 */ /* 0x000fc40000000a00 */
[----:B------:R-:W-:Y:S01]  /*6aa0*/  ISETP.NE.U32.AND P0, PT, RZ, UR6, PT ;  /* 0x00000006ff007c0c */ /* 0x000fe2000bf05070 */
[----:B------:R-:W3:Y:S01]  /*6ab0*/  F2I.U32.TRUNC.NTZ R23, R23 ;  /* 0x0000001700177305 */ /* 0x000ee2000020f000 */
[C---:B------:R-:W-:Y:S02]  /*6ac0*/  IMAD R7, R5.reuse, UR5, R4 ;  /* 0x0000000505077c24 */ /* 0x040fe4000f8e0204 */
[----:B------:R-:W-:Y:S01]  /*6ad0*/  IMAD.WIDE.U32 R4, R5, UR4, R16 ;  /* 0x0000000405047c25 */ /* 0x000fe2000f8e0010 */
[----:B------:R-:W-:Y:S01]  /*6ae0*/  ULDC UR4, c[0x0][0x618] ;  /* 0x0001860000047ab9 */ /* 0x000fe20000000800 */
[----:B------:R-:W-:Y:S02]  /*6af0*/  ISETP.NE.AND.EX P0, PT, RZ, UR7, PT, P0 ;  /* 0x00000007ff007c0c */ /* 0x000fe4000bf05300 */
[----:B------:R-:W-:Y:S02]  /*6b00*/  IMAD.IADD R5, R5, 0x1, R7 ;  /* 0x0000000105057824 */ /* 0x000fe400078e0207 */
[----:B-1----:R-:W-:-:S03]  /*6b10*/  IMAD.MOV R22, RZ, RZ, -R22 ;  /* 0x000000ffff167224 */ /* 0x002fc600078e0a16 */
[----:B------:R-:W-:Y:S01]  /*6b20*/  SHF.R.U64 R21, R4, UR4, R5 ;  /* 0x0000000404157c19 */ /* 0x000fe20008001205 */
[----:B0-----:R-:W-:Y:S01]  /*6b30*/  IMAD R15, R6, R22, R15 ;  /* 0x00000016060f7224 */ /* 0x001fe200078e020f */
[----:B------:R-:W-:Y:S01]  /*6b40*/  SHF.R.U32.HI R4, RZ, UR4, R5 ;  /* 0x00000004ff047c19 */ /* 0x000fe20008011605 */
[----:B------:R-:W-:Y:S01]  /*6b50*/  ULDC UR4, c[0x0][0x608] ;  /* 0x0001820000047ab9 */ /* 0x000fe20000000800 */
[----:B---3--:R-:W-:Y:S02]  /*6b60*/  IMAD.MOV R6, RZ, RZ, -R23 ;  /* 0x000000ffff067224 */ /* 0x008fe400078e0a17 */
[--C-:B------:R-:W-:Y:S02]  /*6b70*/  SHF.R.U64 R22, R21, UR4, R4.reuse ;  /* 0x0000000415167c19 */ /* 0x100fe40008001204 */
[----:B------:R-:W-:Y:S01]  /*6b80*/  SHF.R.U32.HI R5, RZ, UR4, R4 ;  /* 0x00000004ff057c19 */ /* 0x000fe20008011604 */
[----:B------:R-:W-:Y:S01]  /*6b90*/  ULDC UR4, c[0x0][0x658] ;  /* 0x0001960000047ab9 */ /* 0x000fe20000000800 */
[----:B--2---:R-:W-:-:S02]  /*6ba0*/  @P2 IMAD R15, R25, R6, R20 ;  /* 0x00000006190f2224 */ /* 0x004fc400078e0214 */
[--C-:B------:R-:W-:Y:S02]  /*6bb0*/  SHF.R.U64 R20, R22, UR4, R5.reuse ;  /* 0x0000000416147c19 */ /* 0x100fe40008001205 */
[----:B------:R-:W-:-:S03]  /*6bc0*/  SHF.R.U32.HI R23, RZ, UR4, R5 ;  /* 0x00000004ff177c19 */ /* 0x000fc60008011605 */
[----:B------:R-:W-:Y:S02]  /*6bd0*/  IMAD.MOV.U32 R6, RZ, RZ, R20 ;  /* 0x000000ffff067224 */ /* 0x000fe400078e0014 */
[----:B------:R-:W-:Y:S01]  /*6be0*/  IMAD.MOV.U32 R5, RZ, RZ, R23 ;  /* 0x000000ffff057224 */ /* 0x000fe200078e0017 */
[----:B------:R-:W-:Y:S06]  /*6bf0*/  @!P0 BRA `(.L_x_181) ;  /* 0x00000000002c8947 */ /* 0x000fec0003800000 */
        /* <DEDUP_REMOVED lines=9> */
[----:B------:R-:W-:-:S04]  /*6c90*/  IMAD.WIDE.U32.X R4, R23, UR7, R4, P1 ;  /* 0x0000000717047c25 */ /* 0x000fc800088e0404 */
[----:B------:R-:W-:-:S07]  /*6ca0*/  IMAD.MOV.U32 R6, RZ, RZ, R4 ;  /* 0x000000ffff067224 */ /* 0x000fce00078e0004 */
.L_x_181:
[----:B------:R-:W-:Y:S01]  /*6cb0*/  ULDC UR4, c[0x0][0x648] ;  /* 0x0001920000047ab9 */ /* 0x000fe20000000800 */
[----:B------:R-:W-:Y:S01]  /*6cc0*/  LOP3.LUT R4, R22, UR15, RZ, 0xc0, !PT ;  /* 0x0000000f16047c12 */ /* 0x000fe2000f8ec0ff */
[----:B------:R-:W-:Y:S01]  /*6cd0*/  ULDC UR5, c[0x0][0x610] ;  /* 0x0001840000057ab9 */ /* 0x000fe20000000800 */
[----:B------:R-:W-:Y:S01]  /*6ce0*/  SHF.R.U64 R5, R6, UR4, R5 ;  /* 0x0000000406057c19 */ /* 0x000fe20008001205 */
[----:B------:R-:W-:Y:S01]  /*6cf0*/  ULDC UR4, c[0x0][0x638] ;  /* 0x00018e0000047ab9 */ /* 0x000fe20000000800 */
[----:B------:R-:W-:-:S03]  /*6d00*/  LOP3.LUT R21, R21, UR14, RZ, 0xc0, !PT ;  /* 0x0000000e15157c12 */ /* 0x000fc6000f8ec0ff */
[----:B------:R-:W-:Y:S02]  /*6d10*/  IMAD.MOV R7, RZ, RZ, -R5 ;  /* 0x000000ffff077224 */ /* 0x000fe400078e0a05 */
[----:B------:R-:W-:Y:S02]  /*6d20*/  IMAD R4, R5, UR16, R4 ;  /* 0x0000001005047c24 */ /* 0x000fe4000f8e0204 */
[----:B------:R-:W-:Y:S01]  /*6d30*/  IMAD R20, R7, UR4, R20 ;  /* 0x0000000407147c24 */ /* 0x000fe2000f8e0214 */
[----:B------:R-:W-:Y:S01]  /*6d40*/  ULDC UR4, c[0x0][0x600] ;  /* 0x0001800000047ab9 */ /* 0x000fe20000000800 */
[----:B------:R-:W-:Y:S02]  /*6d50*/  IMAD R15, R4, UR5, R15 ;  /* 0x00000005040f7c24 */ /* 0x000fe4000f8e020f */
[----:B------:R-:W-:Y:S02]  /*6d60*/  IMAD R6, R20, UR4, R21 ;  /* 0x0000000414067c24 */ /* 0x000fe4000f8e0215 */
[----:B------:R-:W-:-:S03]  /*6d70*/  IMAD.MOV.U32 R4, RZ, RZ, 0x1 ;  /* 0x00000001ff047424 */ /* 0x000fc600078e00ff */
[----:B------:R-:W-:Y:S02]  /*6d80*/  SEL R20, R6, R15, !P2 ;  /* 0x0000000f06147207 */ /* 0x000fe40005000000 */
[----:B------:R-:W-:Y:S01]  /*6d90*/  SEL R21, R15, R6, !P2 ;  /* 0x000000060f157207 */ /* 0x000fe20005000000 */
[----:B------:R-:W-:-:S07]  /*6da0*/  IMAD.MOV.U32 R6, RZ, RZ, R14 ;  /* 0x000000ffff067224 */ /* 0x000fce00078e000e */
.L_x_179:
[----:B------:R-:W-:Y:S05]  /*6db0*/  BSYNC B1 ;  /* 0x0000000000017941 */ /* 0x000fea0003800000 */
.L_x_178:
[----:B------:R-:W-:-:S13]  /*6dc0*/  LOP3.LUT P0, RZ, R4, 0xff, RZ, 0xc0, !PT ;  /* 0x000000ff04ff7812 */ /* 0x000fda000780c0ff */
[----:B------:R-:W-:Y:S05]  /*6dd0*/  @P0 BRA `(.L_x_182) ;  /* 0xfffffff400380947 */ /* 0x000fea000383ffff */
[----:B------:R-:W-:Y:S05]  /*6de0*/  BSYNC B0 ;  /* 0x0000000000007941 */ /* 0x000fea0003800000 */
.L_x_171:
[----:B------:R-:W-:-:S03]  /*6df0*/  UMOV UR4, 0xffffffff ;  /* 0xffffffff00047882 */ /* 0x000fc60000000000 */
[----:B------:R-:W-:Y:S05]  /*6e00*/  BRA.DIV UR4, `(.L_x_183) ;  /* 0x0000000a04107947 */ /* 0x000fea000b800000 */
[----:B------:R-:W-:-:S13]  /*6e10*/  ELECT P6, URZ, PT ;  /* 0x00000000003f782f */ /* 0x000fda00038c0000 */
.L_x_204:
[----:B------:R-:W-:Y:S04]  /*6e20*/  BSSY B0, `(.L_x_184) ;  /* 0x000006a000007945 */ /* 0x000fe80003800000 */
[----:B------:R-:W-:Y:S05]  /*6e30*/  @!P6 BRA `(.L_x_185) ;  /* 0x0000000400a0e947 */ /* 0x000fea0003800000 */
[----:B------:R-:W-:-:S04]  /*6e40*/  LOP3.LUT R18, R18, 0x2, RZ, 0xfc, !PT ;  /* 0x0000000212127812 */ /* 0x000fc800078efcff */
[----:B------:R-:W-:-:S13]  /*6e50*/  ISETP.NE.AND P0, PT, R18, 0x3, PT ;  /* 0x000000031200780c */ /* 0x000fda0003f05270 */
[----:B------:R-:W-:Y:S05]  /*6e60*/  @!P0 BRA `(.L_x_186) ;  /* 0x0000000000048947 */ /* 0x000fea0003800000 */
[----:B------:R-:W-:Y:S01]  /*6e70*/  BPT.TRAP 0x1 ;  /* 0x000000040000795c */ /* 0x000fe20000300000 */
.L_x_186:
[----:B------:R-:W0:Y:S01]  /*6e80*/  S2R R5, SR_CgaCtaId ;  /* 0x0000000000057919 */ /* 0x000e220000008800 */
[----:B------:R-:W-:Y:S02]  /*6e90*/  MOV R0, 0x400 ;  /* 0x0000040000007802 */ /* 0x000fe40000000f00 */
[----:B------:R-:W-:Y:S02]  /*6ea0*/  SHF.L.U32 R2, R3, 0x1f, RZ ;  /* 0x0000001f03027819 */ /* 0x000fe400000006ff */
[----:B0-----:R-:W-:-:S05]  /*6eb0*/  LEA R5, R5, R0, 0x18 ;  /* 0x0000000005057211 */ /* 0x001fca00078ec0ff */
[----:B------:R-:W-:-:S04]  /*6ec0*/  VIADD R5, R5, 0x58 ;  /* 0x0000005805057836 */ /* 0x000fc80000000000 */
[C---:B------:R-:W-:Y:S02]  /*6ed0*/  IMAD R7, R8.reuse, 0x8, R5 ;  /* 0x0000000808077824 */ /* 0x040fe400078e0205 */
[----:B------:R-:W-:Y:S02]  /*6ee0*/  VIADD R8, R8, 0x1 ;  /* 0x0000000108087836 */ /* 0x000fe40000000000 */
[----:B------:R-:W0:Y:S03]  /*6ef0*/  SYNCS.PHASECHK.TRANS64.TRYWAIT P0, [R7+URZ], R2 ;  /* 0x00000002070075a7 */ /* 0x000e26000800017f */
[----:B------:R-:W-:-:S04]  /*6f00*/  ISETP.NE.AND P1, PT, R8, 0xb, PT ;  /* 0x0000000b0800780c */ /* 0x000fc80003f25270 */
[----:B------:R-:W-:Y:S02]  /*6f10*/  SEL R0, RZ, 0x1, P1 ;  /* 0x00000001ff007807 */ /* 0x000fe40000800000 */
[----:B------:R-:W-:Y:S02]  /*6f20*/  SEL R8, R8, RZ, P1 ;  /* 0x000000ff08087207 */ /* 0x000fe40000800000 */
[----:B------:R-:W-:-:S03]  /*6f30*/  LOP3.LUT R9, R3, R0, RZ, 0x3c, !PT ;  /* 0x0000000003097212 */ /* 0x000fc600078e3cff */
[----:B------:R-:W-:Y:S01]  /*6f40*/  IMAD R6, R8, 0x8, R5 ;  /* 0x0000000808067824 */ /* 0x000fe200078e0205 */
[----:B------:R-:W-:Y:S01]  /*6f50*/  SHF.L.U32 R3, R9, 0x1f, RZ ;  /* 0x0000001f09037819 */ /* 0x000fe200000006ff */
[----:B0-----:R-:W-:Y:S06]  /*6f60*/  @!P0 BRA `(.L_x_187) ;  /* 0x0000000400d88947 */ /* 0x001fec0003800000 */
.L_x_205:
[----:B------:R-:W1:Y:S01]  /*6f70*/  SYNCS.PHASECHK.TRANS64.TRYWAIT P0, [R6+URZ], R3 ;  /* 0x00000003060075a7 */ /* 0x000e62000800017f */
[----:B------:R-:W-:-:S05]  /*6f80*/  VIADD R0, R8, 0x1 ;  /* 0x0000000108007836 */ /* 0x000fca0000000000 */
[----:B------:R-:W-:-:S04]  /*6f90*/  ISETP.NE.AND P1, PT, R0, 0xb, PT ;  /* 0x0000000b0000780c */ /* 0x000fc80003f25270 */
[----:B0-----:R-:W-:Y:S02]  /*6fa0*/  SEL R2, RZ, 0x1, P1 ;  /* 0x00000001ff027807 */ /* 0x001fe40000800000 */
[----:B------:R-:W-:Y:S02]  /*6fb0*/  SEL R0, R0, RZ, P1 ;  /* 0x000000ff00007207 */ /* 0x000fe40000800000 */
[----:B------:R-:W-:-:S03]  /*6fc0*/  LOP3.LUT R9, R9, R2, RZ, 0x3c, !PT ;  /* 0x0000000209097212 */ /* 0x000fc600078e3cff */
[----:B------:R-:W-:Y:S01]  /*6fd0*/  IMAD R7, R0, 0x8, R5 ;  /* 0x0000000800077824 */ /* 0x000fe200078e0205 */
[----:B------:R-:W-:Y:S01]  /*6fe0*/  SHF.L.U32 R4, R9, 0x1f, RZ ;  /* 0x0000001f09047819 */ /* 0x000fe200000006ff */
[----:B-1----:R-:W-:Y:S06]  /*6ff0*/  @!P0 BRA `(.L_x_188) ;  /* 0x0000000400c88947 */ /* 0x002fec0003800000 */
.L_x_206:
[----:B------:R-:W1:Y:S01]  /*7000*/  SYNCS.PHASECHK.TRANS64.TRYWAIT P0, [R7+URZ], R4 ;  /* 0x00000004070075a7 */ /* 0x000e62000800017f */
[----:B------:R-:W-:-:S05]  /*7010*/  VIADD R0, R0, 0x1 ;  /* 0x0000000100007836 */ /* 0x000fca0000000000 */
[----:B------:R-:W-:-:S04]  /*7020*/  ISETP.NE.AND P1, PT, R0, 0xb, PT ;  /* 0x0000000b0000780c */ /* 0x000fc80003f25270 */
[----:B------:R-:W-:Y:S02]  /*7030*/  SEL R2, RZ, 0x1, P1 ;  /* 0x00000001ff027807 */ /* 0x000fe40000800000 */
[----:B------:R-:W-:Y:S02]  /*7040*/  SEL R0, R0, RZ, P1 ;  /* 0x000000ff00007207 */ /* 0x000fe40000800000 */
[----:B------:R-:W-:-:S03]  /*7050*/  LOP3.LUT R9, R9, R2, RZ, 0x3c, !PT ;  /* 0x0000000209097212 */ /* 0x000fc600078e3cff */
[----:B0-----:R-:W-:Y:S01]  /*7060*/  IMAD R6, R0, 0x8, R5 ;  /* 0x0000000800067824 */ /* 0x001fe200078e0205 */
[----:B------:R-:W-:Y:S01]  /*7070*/  SHF.L.U32 R3, R9, 0x1f, RZ ;  /* 0x0000001f09037819 */ /* 0x000fe200000006ff */
[----:B-1----:R-:W-:Y:S06]  /*7080*/  @!P0 BRA `(.L_x_189) ;  /* 0x0000000400b88947 */ /* 0x002fec0003800000 */
.L_x_207:
        /* <DEDUP_REMOVED lines=9> */
.L_x_208:
        /* <DEDUP_REMOVED lines=9> */
.L_x_209:
        /* <DEDUP_REMOVED lines=9> */
.L_x_210:
        /* <DEDUP_REMOVED lines=9> */
.L_x_211:
        /* <DEDUP_REMOVED lines=9> */
.L_x_212:
        /* <DEDUP_REMOVED lines=9> */
.L_x_213:
[----:B------:R-:W1:Y:S01]  /*73f0*/  SYNCS.PHASECHK.TRANS64.TRYWAIT P0, [R6+URZ], R3 ;  /* 0x00000003060075a7 */ /* 0x000e62000800017f */
[----:B------:R-:W-:-:S05]  /*7400*/  VIADD R0, R0, 0x1 ;  /* 0x0000000100007836 */ /* 0x000fca0000000000 */
[----:B------:R-:W-:-:S04]  /*7410*/  ISETP.NE.AND P1, PT, R0, 0xb, PT ;  /* 0x0000000b0000780c */ /* 0x000fc80003f25270 */
[----:B------:R-:W-:Y:S02]  /*7420*/  SEL R2, RZ, 0x1, P1 ;  /* 0x00000001ff027807 */ /* 0x000fe40000800000 */
[----:B------:R-:W-:Y:S02]  /*7430*/  SEL R0, R0, RZ, P1 ;  /* 0x000000ff00007207 */ /* 0x000fe40000800000 */
[----:B------:R-:W-:Y:S01]  /*7440*/  LOP3.LUT R2, R9, R2, RZ, 0x3c, !PT ;  /* 0x0000000209027212 */ /* 0x000fe200078e3cff */
[----:B-1----:R-:W-:Y:S06]  /*7450*/  @!P0 BRA `(.L_x_196) ;  /* 0x0000000400508947 */ /* 0x002fec0003800000 */
.L_x_214:
[----:B------:R-:W-:Y:S01]  /*7460*/  IMAD R5, R0, 0x8, R5 ;  /* 0x0000000800057824 */ /* 0x000fe200078e0205 */
[----:B------:R-:W-:-:S07]  /*7470*/  SHF.L.U32 R0, R2, 0x1f, RZ ;  /* 0x0000001f02007819 */ /* 0x000fce00000006ff */
.L_x_197:
[----:B--2---:R2:W3:Y:S02]  /*7480*/  SYNCS.PHASECHK.TRANS64.TRYWAIT P0, [R5+URZ], R0 ;  /* 0x00000000050075a7 */ /* 0x0044e4000800017f */
[----:B---3--:R-:W-:Y:S05]  /*7490*/  @!P0 NANOSLEEP.SYNCS 0x989680 ;  /* 0x009896800000895d */ /* 0x008fea0003900000 */
[----:B------:R-:W3:Y:S02]  /*74a0*/  @!P0 SYNCS.PHASECHK.TRANS64 P0, [R5+URZ], R0 ;  /* 0x00000000050085a7 */ /* 0x000ee4000800007f */
[----:B---3--:R-:W-:Y:S05]  /*74b0*/  @!P0 BRA `(.L_x_197) ;  /* 0xfffffffc00f08947 */ /* 0x008fea000383ffff */
.L_x_185:
[----:B------:R-:W-:Y:S05]  /*74c0*/  BSYNC B0 ;  /* 0x0000000000007941 */ /* 0x000fea0003800000 */
.L_x_184:
[----:B------:R-:W-:Y:S05]  /*74d0*/  EXIT ;  /* 0x000000000000794d */ /* 0x000fea0003800000 */
.L_x_22:
[----:B-1----:R1:W2:Y:S02]  /*74e0*/  SYNCS.PHASECHK.TRANS64.TRYWAIT P1, [R3+URZ], R0 ;  /* 0x00000000030075a7 */ /* 0x0022a4000802017f */
[----:B--2---:R-:W-:Y:S05]  /*74f0*/  @!P1 NANOSLEEP.SYNCS 0x989680 ;  /* 0x009896800000995d */ /* 0x004fea0003900000 */
[----:B------:R-:W2:Y:S02]  /*7500*/  @!P1 SYNCS.PHASECHK.TRANS64 P1, [R3+URZ], R0 ;  /* 0x00000000030095a7 */ /* 0x000ea4000802007f */
[----:B--2---:R-:W-:Y:S05]  /*7510*/  @!P1 BRA `(.L_x_22) ;  /* 0xfffffffc00f09947 */ /* 0x004fea000383ffff */
[----:B------:R-:W-:Y:S05]  /*7520*/  BRA `(.L_x_21) ;  /* 0xffffffa000b47947 */ /* 0x000fea000383ffff */
.L_x_27:
[----:B-1----:R1:W2:Y:S02]  /*7530*/  SYNCS.PHASECHK.TRANS64.TRYWAIT P1, [R5+URZ], R4 ;  /* 0x00000004050075a7 */ /* 0x0022a4000802017f */
[----:B--2---:R-:W-:Y:S05]  /*7540*/  @!P1 NANOSLEEP.SYNCS 0x989680 ;  /* 0x009896800000995d */ /* 0x004fea0003900000 */
[----:B------:R-:W2:Y:S02]  /*7550*/  @!P1 SYNCS.PHASECHK.TRANS64 P1, [R5+URZ], R4 ;  /* 0x00000004050095a7 */ /* 0x000ea4000802007f */
[----:B--2---:R-:W-:Y:S05]  /*7560*/  @!P1 BRA `(.L_x_27) ;  /* 0xfffffffc00f09947 */ /* 0x004fea000383ffff */
[----:B------:R-:W-:Y:S05]  /*7570*/  BRA `(.L_x_26) ;  /* 0xffffffa400887947 */ /* 0x000fea000383ffff */
.L_x_172:
[----:B------:R-:W-:Y:S01]  /*7580*/  BSSY B1, `(.L_x_198) ;  /* 0x0000006000017945 */ /* 0x000fe20003800000 */
[----:B------:R-:W-:-:S07]  /*7590*/  IMAD.MOV.U32 R15, RZ, RZ, -0x1 ;  /* 0xffffffffff0f7424 */ /* 0x000fce00078e00ff */
[----:B------:R-:W-:Y:S05]  /*75a0*/  WARPSYNC.COLLECTIVE R15, `(.L_x_199) ;  /* 0x000000000f0c7348 */ /* 0x000fea0003c00000 */
[----:B------:R-:W-:Y:S02]  /*75b0*/  ELECT P6, UR62, PT ;  /* 0x00000000003e782f */ /* 0x000fe400038c0000 */
[----:B------:R-:W-:Y:S01]  /*75c0*/  MOV R14, UR62 ;  /* 0x0000003e000e7c02 */ /* 0x000fe20008000f00 */
[----:B------:R-:W-:Y:S10]  /*75d0*/  ENDCOLLECTIVE ;  /* 0x000000000000791b */ /* 0x000ff40003800000 */
.L_x_199:
[----:B------:R-:W-:Y:S05]  /*75e0*/  BSYNC B1 ;  /* 0x0000000000017941 */ /* 0x000fea0003800000 */
.L_x_198:
[----:B------:R-:W-:Y:S05]  /*75f0*/  BRA `(.L_x_200) ;  /* 0xffffffec003c7947 */ /* 0x000fea000383ffff */
.L_x_175:
[----:B0-----:R0:W1:Y:S02]  /*7600*/  SYNCS.PHASECHK.TRANS64.TRYWAIT P0, [R20+URZ+0x58], R7 ;  /* 0x00005807140075a7 */ /* 0x001064000800017f */
[----:B-1----:R-:W-:Y:S05]  /*7610*/  @!P0 NANOSLEEP.SYNCS 0x989680 ;  /* 0x009896800000895d */ /* 0x002fea0003900000 */
[----:B------:R-:W1:Y:S02]  /*7620*/  @!P0 SYNCS.PHASECHK.TRANS64 P0, [R20+URZ+0x58], R7 ;  /* 0x00005807140085a7 */ /* 0x000e64000800007f */
[----:B-1----:R-:W-:Y:S05]  /*7630*/  @!P0 BRA `(.L_x_175) ;  /* 0xfffffffc00f08947 */ /* 0x002fea000383ffff */
[----:B------:R-:W-:Y:S05]  /*7640*/  BRA `(.L_x_201) ;  /* 0xffffffec007c7947 */ /* 0x000fea000383ffff */
.L_x_183:
[----:B------:R-:W-:Y:S01]  /*7650*/  BSSY B0, `(.L_x_202) ;  /* 0x0000006000007945 */ /* 0x000fe20003800000 */
[----:B------:R-:W-:-:S07]  /*7660*/  IMAD.MOV.U32 R15, RZ, RZ, -0x1 ;  /* 0xffffffffff0f7424 */ /* 0x000fce00078e00ff */
[----:B------:R-:W-:Y:S05]  /*7670*/  WARPSYNC.COLLECTIVE R15, `(.L_x_203) ;  /* 0x000000000f0c7348 */ /* 0x000fea0003c00000 */
[----:B------:R-:W-:Y:S02]  /*7680*/  ELECT P6, UR62, PT ;  /* 0x00000000003e782f */ /* 0x000fe400038c0000 */
[----:B------:R-:W-:Y:S01]  /*7690*/  MOV R14, UR62 ;  /* 0x0000003e000e7c02 */ /* 0x000fe20008000f00 */
[----:B------:R-:W-:Y:S10]  /*76a0*/  ENDCOLLECTIVE ;  /* 0x000000000000791b */ /* 0x000ff40003800000 */
.L_x_203:
[----:B------:R-:W-:Y:S05]  /*76b0*/  BSYNC B0 ;  /* 0x0000000000007941 */ /* 0x000fea0003800000 */
.L_x_202:
[----:B------:R-:W-:Y:S05]  /*76c0*/  BRA `(.L_x_204) ;  /* 0xfffffff400d47947 */ /* 0x000fea000383ffff */
.L_x_187:
[----:B0-----:R0:W1:Y:S02]  /*76d0*/  SYNCS.PHASECHK.TRANS64.TRYWAIT P0, [R7+URZ], R2 ;  /* 0x00000002070075a7 */ /* 0x001064000800017f */
[----:B-1----:R-:W-:Y:S05]  /*76e0*/  @!P0 NANOSLEEP.SYNCS 0x989680 ;  /* 0x009896800000895d */ /* 0x002fea0003900000 */
[----:B------:R-:W1:Y:S02]  /*76f0*/  @!P0 SYNCS.PHASECHK.TRANS64 P0, [R7+URZ], R2 ;  /* 0x00000002070085a7 */ /* 0x000e64000800007f */
[----:B-1----:R-:W-:Y:S05]  /*7700*/  @!P0 BRA `(.L_x_187) ;  /* 0xfffffffc00f08947 */ /* 0x002fea000383ffff */
[----:B------:R-:W-:Y:S05]  /*7710*/  BRA `(.L_x_205) ;  /* 0xfffffff800147947 */ /* 0x000fea000383ffff */
.L_x_188:
[----:B0-----:R0:W1:Y:S02]  /*7720*/  SYNCS.PHASECHK.TRANS64.TRYWAIT P0, [R6+URZ], R3 ;  /* 0x00000003060075a7 */ /* 0x001064000800017f */
[----:B-1----:R-:W-:Y:S05]  /*7730*/  @!P0 NANOSLEEP.SYNCS 0x989680 ;  /* 0x009896800000895d */ /* 0x002fea0003900000 */
[----:B------:R-:W1:Y:S02]  /*7740*/  @!P0 SYNCS.PHASECHK.TRANS64 P0, [R6+URZ], R3 ;  /* 0x00000003060085a7 */ /* 0x000e64000800007f */
[----:B-1----:R-:W-:Y:S05]  /*7750*/  @!P0 BRA `(.L_x_188) ;  /* 0xfffffffc00f08947 */ /* 0x002fea000383ffff */
[----:B------:R-:W-:Y:S05]  /*7760*/  BRA `(.L_x_206) ;  /* 0xfffffff800247947 */ /* 0x000fea000383ffff */
.L_x_189:
[----:B0-----:R0:W1:Y:S02]  /*7770*/  SYNCS.PHASECHK.TRANS64.TRYWAIT P0, [R7+URZ], R4 ;  /* 0x00000004070075a7 */ /* 0x001064000800017f */
[----:B-1----:R-:W-:Y:S05]  /*7780*/  @!P0 NANOSLEEP.SYNCS 0x989680 ;  /* 0x009896800000895d */ /* 0x002fea0003900000 */
[----:B------:R-:W1:Y:S02]  /*7790*/  @!P0 SYNCS.PHASECHK.TRANS64 P0, [R7+URZ], R4 ;  /* 0x00000004070085a7 */ /* 0x000e64000800007f */
[----:B-1----:R-:W-:Y:S05]  /*77a0*/  @!P0 BRA `(.L_x_189) ;  /* 0xfffffffc00f08947 */ /* 0x002fea000383ffff */
[----:B------:R-:W-:Y:S05]  /*77b0*/  BRA `(.L_x_207) ;  /* 0xfffffff800347947 */ /* 0x000fea000383ffff */
.L_x_190:
[----:B0-----:R0:W1:Y:S02]  /*77c0*/  SYNCS.PHASECHK.TRANS64.TRYWAIT P0, [R6+URZ], R3 ;  /* 0x00000003060075a7 */ /* 0x001064000800017f */
[----:B-1----:R-:W-:Y:S05]  /*77d0*/  @!P0 NANOSLEEP.SYNCS 0x989680 ;  /* 0x009896800000895d */ /* 0x002fea0003900000 */
[----:B------:R-:W1:Y:S02]  /*77e0*/  @!P0 SYNCS.PHASECHK.TRANS64 P0, [R6+URZ], R3 ;  /* 0x00000003060085a7 */ /* 0x000e64000800007f */
[----:B-1----:R-:W-:Y:S05]  /*77f0*/  @!P0 BRA `(.L_x_190) ;  /* 0xfffffffc00f08947 */ /* 0x002fea000383ffff */
[----:B------:R-:W-:Y:S05]  /*7800*/  BRA `(.L_x_208) ;  /* 0xfffffff800447947 */ /* 0x000fea000383ffff */
.L_x_191:
[----:B0-----:R0:W1:Y:S02]  /*7810*/  SYNCS.PHASECHK.TRANS64.TRYWAIT P0, [R7+URZ], R4 ;  /* 0x00000004070075a7 */ /* 0x001064000800017f */
[----:B-1----:R-:W-:Y:S05]  /*7820*/  @!P0 NANOSLEEP.SYNCS 0x989680 ;  /* 0x009896800000895d */ /* 0x002fea0003900000 */
[----:B------:R-:W1:Y:S02]  /*7830*/  @!P0 SYNCS.PHASECHK.TRANS64 P0, [R7+URZ], R4 ;  /* 0x00000004070085a7 */ /* 0x000e64000800007f */
[----:B-1----:R-:W-:Y:S05]  /*7840*/  @!P0 BRA `(.L_x_191) ;  /* 0xfffffffc00f08947 */ /* 0x002fea000383ffff */
[----:B------:R-:W-:Y:S05]  /*7850*/  BRA `(.L_x_209) ;  /* 0xfffffff800547947 */ /* 0x000fea000383ffff */
.L_x_192:
[----:B0-----:R0:W1:Y:S02]  /*7860*/  SYNCS.PHASECHK.TRANS64.TRYWAIT P0, [R6+URZ], R3 ;  /* 0x00000003060075a7 */ /* 0x001064000800017f */
[----:B-1----:R-:W-:Y:S05]  /*7870*/  @!P0 NANOSLEEP.SYNCS 0x989680 ;  /* 0x009896800000895d */ /* 0x002fea0003900000 */
[----:B------:R-:W1:Y:S02]  /*7880*/  @!P0 SYNCS.PHASECHK.TRANS64 P0, [R6+URZ], R3 ;  /* 0x00000003060085a7 */ /* 0x000e64000800007f */
[----:B-1----:R-:W-:Y:S05]  /*7890*/  @!P0 BRA `(.L_x_192) ;  /* 0xfffffffc00f08947 */ /* 0x002fea000383ffff */
[----:B------:R-:W-:Y:S05]  /*78a0*/  BRA `(.L_x_210) ;  /* 0xfffffff800647947 */ /* 0x000fea000383ffff */
.L_x_193:
[----:B0-----:R0:W1:Y:S02]  /*78b0*/  SYNCS.PHASECHK.TRANS64.TRYWAIT P0, [R7+URZ], R4 ;  /* 0x00000004070075a7 */ /* 0x001064000800017f */
[----:B-1----:R-:W-:Y:S05]  /*78c0*/  @!P0 NANOSLEEP.SYNCS 0x989680 ;  /* 0x009896800000895d */ /* 0x002fea0003900000 */
[----:B------:R-:W1:Y:S02]  /*78d0*/  @!P0 SYNCS.PHASECHK.TRANS64 P0, [R7+URZ], R4 ;  /* 0x00000004070085a7 */ /* 0x000e64000800007f */
[----:B-1----:R-:W-:Y:S05]  /*78e0*/  @!P0 BRA `(.L_x_193) ;  /* 0xfffffffc00f08947 */ /* 0x002fea000383ffff */
[----:B------:R-:W-:Y:S05]  /*78f0*/  BRA `(.L_x_211) ;  /* 0xfffffff800747947 */ /* 0x000fea000383ffff */
.L_x_194:
[----:B0-----:R0:W1:Y:S02]  /*7900*/  SYNCS.PHASECHK.TRANS64.TRYWAIT P0, [R6+URZ], R3 ;  /* 0x00000003060075a7 */ /* 0x001064000800017f */
[----:B-1----:R-:W-:Y:S05]  /*7910*/  @!P0 NANOSLEEP.SYNCS 0x989680 ;  /* 0x009896800000895d */ /* 0x002fea0003900000 */
[----:B------:R-:W1:Y:S02]  /*7920*/  @!P0 SYNCS.PHASECHK.TRANS64 P0, [R6+URZ], R3 ;  /* 0x00000003060085a7 */ /* 0x000e64000800007f */
[----:B-1----:R-:W-:Y:S05]  /*7930*/  @!P0 BRA `(.L_x_194) ;  /* 0xfffffffc00f08947 */ /* 0x002fea000383ffff */
[----:B------:R-:W-:Y:S05]  /*7940*/  BRA `(.L_x_212) ;  /* 0xfffffff800847947 */ /* 0x000fea000383ffff */
.L_x_195:
[----:B0-----:R0:W1:Y:S02]  /*7950*/  SYNCS.PHASECHK.TRANS64.TRYWAIT P0, [R7+URZ], R4 ;  /* 0x00000004070075a7 */ /* 0x001064000800017f */
[----:B-1----:R-:W-:Y:S05]  /*7960*/  @!P0 NANOSLEEP.SYNCS 0x989680 ;  /* 0x009896800000895d */ /* 0x002fea0003900000 */
[----:B------:R-:W1:Y:S02]  /*7970*/  @!P0 SYNCS.PHASECHK.TRANS64 P0, [R7+URZ], R4 ;  /* 0x00000004070085a7 */ /* 0x000e64000800007f */
[----:B-1----:R-:W-:Y:S05]  /*7980*/  @!P0 BRA `(.L_x_195) ;  /* 0xfffffffc00f08947 */ /* 0x002fea000383ffff */
[----:B------:R-:W-:Y:S05]  /*7990*/  BRA `(.L_x_213) ;  /* 0xfffffff800947947 */ /* 0x000fea000383ffff */
.L_x_196:
[----:B-1----:R1:W2:Y:S02]  /*79a0*/  SYNCS.PHASECHK.TRANS64.TRYWAIT P0, [R6+URZ], R3 ;  /* 0x00000003060075a7 */ /* 0x0022a4000800017f */
[----:B--2---:R-:W-:Y:S05]  /*79b0*/  @!P0 NANOSLEEP.SYNCS 0x989680 ;  /* 0x009896800000895d */ /* 0x004fea0003900000 */
[----:B------:R-:W2:Y:S02]  /*79c0*/  @!P0 SYNCS.PHASECHK.TRANS64 P0, [R6+URZ], R3 ;  /* 0x00000003060085a7 */ /* 0x000ea4000800007f */
[----:B--2---:R-:W-:Y:S05]  /*79d0*/  @!P0 BRA `(.L_x_196) ;  /* 0xfffffffc00f08947 */ /* 0x004fea000383ffff */
[----:B------:R-:W-:Y:S05]  /*79e0*/  BRA `(.L_x_214) ;  /* 0xfffffff8009c7947 */ /* 0x000fea000383ffff */
.L_x_215:
[----:B------:R-:W-:-:S00]  /*79f0*/  BRA `(.L_x_215) ;  /* 0xfffffffc00fc7947 */ /* 0x000fc0000383ffff */
[----:B------:R-:W-:-:S00]  /*7a00*/  NOP ;  /* 0x0000000000007918 */ /* 0x000fc00000000000 */
[----:B------:R-:W-:-:S00]  /*7a10*/  NOP ;  /* 0x0000000000007918 */ /* 0x000fc00000000000 */
[----:B------:R-:W-:-:S00]  /*7a20*/  NOP ;  /* 0x0000000000007918 */ /* 0x000fc00000000000 */
[----:B------:R-:W-:-:S00]  /*7a30*/  NOP ;  /* 0x0000000000007918 */ /* 0x000fc00000000000 */
[----:B------:R-:W-:-:S00]  /*7a40*/  NOP ;  /* 0x0000000000007918 */ /* 0x000fc00000000000 */
[----:B------:R-:W-:-:S00]  /*7a50*/  NOP ;  /* 0x0000000000007918 */ /* 0x000fc00000000000 */
[----:B------:R-:W-:-:S00]  /*7a60*/  NOP ;  /* 0x0000000000007918 */ /* 0x000fc00000000000 */
[----:B------:R-:W-:-:S00]  /*7a70*/  NOP ;  /* 0x0000000000007918 */ /* 0x000fc00000000000 */
.L_x_216:


//--------------------- .nv.global.init           --------------------------
	.section	.nv.global.init,"aw",@progbits
.nv.global.init:
	.type		$str$22,@object
	.size		$str$22,($str$23 - $str$22)
$str$22:
        /*0000*/ 	.byte	0x6b, 0x5f, 0x74, 0x69, 0x6c, 0x65, 0x5f, 0x63, 0x6f, 0x75, 0x6e, 0x74, 0x20, 0x3e, 0x3d, 0x20
        /*0010*/ 	.byte	0x31, 0x00
	.type		$str$23,@object
	.size		$str$23,(__unnamed_1 - $str$23)
$str$23:
        /*0012*/ 	.byte	0x2f, 0x74, 0x6d, 0x70, 0x2f, 0x63, 0x75, 0x74, 0x6c, 0x61, 0x73, 0x73, 0x5f, 0x73, 0x77, 0x65
        /*0022*/ 	.byte	0x65, 0x70, 0x5f, 0x73, 0x72, 0x63, 0x2f, 0x69, 0x6e, 0x63, 0x6c, 0x75, 0x64, 0x65, 0x2f, 0x63
        /*0032*/ 	.byte	0x75, 0x74, 0x6c, 0x61, 0x73, 0x73, 0x2f, 0x67, 0x65, 0x6d, 0x6d, 0x2f, 0x63, 0x6f, 0x6c, 0x6c
        /*0042*/ 	.byte	0x65, 0x63, 0x74, 0x69, 0x76, 0x65, 0x2f, 0x73, 0x6d, 0x39, 0x30, 0x5f, 0x6d, 0x6d, 0x61, 0x5f
        /*0052*/ 	.byte	0x74, 0x6d, 0x61, 0x5f, 0x67, 0x6d, 0x6d, 0x61, 0x5f, 0x73, 0x73, 0x5f, 0x77, 0x61, 0x72, 0x70
        /*0062*/ 	.byte	0x73, 0x70, 0x65, 0x63, 0x69, 0x61, 0x6c, 0x69, 0x7a, 0x65, 0x64, 0x2e, 0x68, 0x70, 0x70, 0x00
	.type		__unnamed_1,@object
	.size		__unnamed_1,(.L_0 - __unnamed_1)
__unnamed_1:
        /*0072*/ 	.byte	0x76, 0x6f, 0x69, 0x64, 0x20, 0x63, 0x75, 0x74, 0x6c, 0x61, 0x73, 0x73, 0x3a, 0x3a, 0x67, 0x65
        /* <DEDUP_REMOVED lines=172> */
        /*0b42*/ 	.byte	0x65, 0x6e, 0x74, 0x69, 0x74, 0x79, 0x5d, 0x00
.L_0:


//--------------------- .nv.shared._ZN7cutlass13device_kernelINS_4gemm6kernel13GemmUniversalIN4cute5tupleIJiiiiEEENS1_10collective13CollectiveMmaINS1_34MainloopSm90TmaGmmaWarpSpecializedILi11ENS5_IJNS4_1CILi1EEENSA_ILi8EEESB_EEENS1_35KernelTmaWarpSpecializedCooperativeEEENS5_IJNSA_ILi256EEENSA_ILi64EEESH_EEEaNS5_IJlSB_lEEEaSJ_NS4_8TiledMMAINS4_8MMA_AtomIJNS4_4SM904GMMA26MMA_64x64x32_S32S8S8_SS_TNEEEENS4_6LayoutINS5_IJNSA_ILi2EEESB_SB_EEENS5_IJSB_NSA_ILi0EEEST_EEEEENS5_IJNS4_10UnderscoreESW_SW_EEEEENS4_23SM90_TMA_LOAD_MULTICASTENS4_14ComposedLayoutINS4_7SwizzleILi2ELi4ELi3EEENS4_18smem_ptr_flag_bitsILi8EEENSQ_INS5_IJSC_SH_EEENS5_IJSH_SB_EEEEEEEvNS4_8identityENS4_13SM90_TMA_LOADES18_vS19_EENS_8epilogue10collective6detail29Sm90TmaWarpSpecializedAdapterINS1D_15DefaultEpilogueIaSJ_SJ_NS1C_6thread17LinearCombinationIaLi1EiiLNS1H_9ScaleType4KindE0ELNS_15FloatRoundStyleE2EaEENS1_15EpilogueDefaultEEEEEvvEEEEvNT_6ParamsE --------------------------
	.section	.nv.shared._ZN7cutlass13device_kernelINS_4gemm6kernel13GemmUniversalIN4cute5tupleIJiiiiEEENS1_10collective13CollectiveMmaINS1_34MainloopSm90TmaGmmaWarpSpecializedILi11ENS5_IJNS4_1CILi1EEENSA_ILi8EEESB_EEENS1_35KernelTmaWarpSpecializedCooperativeEEENS5_IJNSA_ILi256EEENSA_ILi64EEESH_EEEaNS5_IJlSB_lEEEaSJ_NS4_8TiledMMAINS4_8MMA_AtomIJNS4_4SM904GMMA26MMA_64x64x32_S32S8S8_SS_TNEEEENS4_6LayoutINS5_IJNSA_ILi2EEESB_SB_EEENS5_IJSB_NSA_ILi0EEEST_EEEEENS5_IJNS4_10UnderscoreESW_SW_EEEEENS4_23SM90_TMA_LOAD_MULTICASTENS4_14ComposedLayoutINS4_7SwizzleILi2ELi4ELi3EEENS4_18smem_ptr_flag_bitsILi8EEENSQ_INS5_IJSC_SH_EEENS5_IJSH_SB_EEEEEEEvNS4_8identityENS4_13SM90_TMA_LOADES18_vS19_EENS_8epilogue10collective6detail29Sm90TmaWarpSpecializedAdapterINS1D_15DefaultEpilogueIaSJ_SJ_NS1C_6thread17LinearCombinationIaLi1EiiLNS1H_9ScaleType4KindE0ELNS_15FloatRoundStyleE2EaEENS1_15EpilogueDefaultEEEEEvvEEEEvNT_6ParamsE,"aw",@nobits
	.sectionflags	@""
	.align	16
	.zero		1024


//--------------------- .nv.shared.reserved.0     --------------------------
	.section	.nv.shared.reserved.0,"aw",@nobits
	.weak		__nv_reservedSMEM_offset_0_alias
	.size		__nv_reservedSMEM_offset_0_alias, 0, 0
	.other		__nv_reservedSMEM_offset_0_alias,@"STO_CUDA_RESERVED_SHARED STV_DEFAULT"
__nv_reservedSMEM_offset_0_alias:
	.zero		0


//--------------------- .nv.global                --------------------------
	.section	.nv.global,"aw",@nobits
.nv.global:
	.type		_ZN40_INTERNAL_7ec5e430_4_k_cu_4aacce9f_221324cute1_E,@object
	.size		_ZN40_INTERNAL_7ec5e430_4_k_cu_4aacce9f_221324cute1_E,(_ZN40_INTERNAL_7ec5e430_4_k_cu_4aacce9f_221324cuda3std3__45__cpo6cbeginE - _ZN40_INTERNAL_7ec5e430_4_k_cu_4aacce9f_221324cute1_E)
_ZN40_INTERNAL_7ec5e430_4_k_cu_4aacce9f_221324cute1_E:
	.zero		1
	.type		_ZN40_INTERNAL_7ec5e430_4_k_cu_4aacce9f_221324cuda3std3__45__cpo6cbeginE,@object
	.size		_ZN40_INTERNAL_7ec5e430_4_k_cu_4aacce9f_221324cuda3std3__45__cpo6cbeginE,(_ZN40_INTERNAL_7ec5e430_4_k_cu_4aacce9f_221324cuda3std3__48in_placeE - _ZN40_INTERNAL_7ec5e430_4_k_cu_4aacce9f_221324cuda3std3__45__cpo6cbeginE)
_ZN40_INTERNAL_7ec5e430_4_k_cu_4aacce9f_221324cuda3std3__45__cpo6cbeginE:
	.zero		1
	.type		_ZN40_INTERNAL_7ec5e430_4_k_cu_4aacce9f_221324cuda3std3__48in_placeE,@object
	.size		_ZN40_INTERNAL_7ec5e430_4_k_cu_4aacce9f_221324cuda3std3__48in_placeE,(_ZN40_INTERNAL_7ec5e430_4_k_cu_4aacce9f_221324cuda3std6ranges3__45__cpo9iter_moveE - _ZN40_INTERNAL_7ec5e430_4_k_cu_4aacce9f_221324cuda3std3__48in_placeE)
_ZN40_INTERNAL_7ec5e430_4_k_cu_4aacce9f_221324cuda3std3__48in_placeE:
	.zero		1
	.type		_ZN40_INTERNAL_7ec5e430_4_k_cu_4aacce9f_221324cuda3std6ranges3__45__cpo9iter_moveE,@object
	.size		_ZN40_INTERNAL_7ec5e430_4_k_cu_4aacce9f_221324cuda3std6ranges3__45__cpo9iter_moveE,(_ZN40_INTERNAL_7ec5e430_4_k_cu_4aacce9f_221324cuda3std3__45__cpo5beginE - _ZN40_INTERNAL_7ec5e430_4_k_cu_4aacce9f_221324cuda3std6ranges3__45__cpo9iter_moveE)
_ZN40_INTERNAL_7ec5e430_4_k_cu_4aacce9f_221324cuda3std6ranges3__45__cpo9iter_moveE:
	.zero		1
	.type		_ZN40_INTERNAL_7ec5e430_4_k_cu_4aacce9f_221324cuda3std3__45__cpo5beginE,@object
	.size		_ZN40_INTERNAL_7ec5e430_4_k_cu_4aacce9f_221324cuda3std3__45__cpo5beginE,(_ZN40_INTERNAL_7ec5e430_4_k_cu_4aacce9f_221324cuda3std3__442_GLOBAL__N__7ec5e430_4_k_cu_4aacce9f_221326ignoreE - _ZN40_INTERNAL_7ec5e430_4_k_cu_4aacce9f_221324cuda3std3__45__cpo5beginE)
_ZN40_INTERNAL_7ec5e430_4_k_cu_4aacce9f_221324cuda3std3__45__cpo5beginE:
	.zero		1
	.type		_ZN40_INTERNAL_7ec5e430_4_k_cu_4aacce9f_221324cuda3std3__442_GLOBAL__N__7ec5e430_4_k_cu_4aacce9f_221326ignoreE,@object
	.size		_ZN40_INTERNAL_7ec5e430_4_k_cu_4aacce9f_221324cuda3std3__442_GLOBAL__N__7ec5e430_4_k_cu_4aacce9f_221326ignoreE,(_ZN40_INTERNAL_7ec5e430_4_k_cu_4aacce9f_221324cute7productE - _ZN40_INTERNAL_7ec5e430_4_k_cu_4aacce9f_221324cuda3std3__442_GLOBAL__N__7ec5e430_4_k_cu_4aacce9f_221326ignoreE)
_ZN40_INTERNAL_7ec5e430_4_k_cu_4aacce9f_221324cuda3std3__442_GLOBAL__N__7ec5e430_4_k_cu_4aacce9f_221326ignoreE:
	.zero		1
	.type		_ZN40_INTERNAL_7ec5e430_4_k_cu_4aacce9f_221324cute7productE,@object
	.size		_ZN40_INTERNAL_7ec5e430_4_k_cu_4aacce9f_221324cute7productE,(_ZN40_INTERNAL_7ec5e430_4_k_cu_4aacce9f_221324cuda3std3__45__cpo3endE - _ZN40_INTERNAL_7ec5e430_4_k_cu_4aacce9f_221324cute7productE)
_ZN40_INTERNAL_7ec5e430_4_k_cu_4aacce9f_221324cute7productE:
	.zero		1
	.type		_ZN40_INTERNAL_7ec5e430_4_k_cu_4aacce9f_221324cuda3std3__45__cpo3endE,@object
	.size		_ZN40_INTERNAL_7ec5e430_4_k_cu_4aacce9f_221324cuda3std3__45__cpo3endE,(_ZN40_INTERNAL_7ec5e430_4_k_cu_4aacce9f_221324cuda3std3__419piecewise_constructE - _ZN40_INTERNAL_7ec5e430_4_k_cu_4aacce9f_221324cuda3std3__45__cpo3endE)
_ZN40_INTERNAL_7ec5e430_4_k_cu_4aacce9f_221324cuda3std3__45__cpo3endE:
	.zero		1
	.type		_ZN40_INTERNAL_7ec5e430_4_k_cu_4aacce9f_221324cuda3std3__419piecewise_constructE,@object
	.size		_ZN40_INTERNAL_7ec5e430_4_k_cu_4aacce9f_221324cuda3std3__419piecewise_constructE,(_ZN40_INTERNAL_7ec5e430_4_k_cu_4aacce9f_221324cuda3std3__45__cpo4cendE - _ZN40_INTERNAL_7ec5e430_4_k_cu_4aacce9f_221324cuda3std3__419piecewise_constructE)
_ZN40_INTERNAL_7ec5e430_4_k_cu_4aacce9f_221324cuda3std3__419piecewise_constructE:
	.zero		1
	.type		_ZN40_INTERNAL_7ec5e430_4_k_cu_4aacce9f_221324cuda3std3__45__cpo4cendE,@object
	.size		_ZN40_INTERNAL_7ec5e430_4_k_cu_4aacce9f_221324cuda3std3__45__cpo4cendE,(_ZN40_INTERNAL_7ec5e430_4_k_cu_4aacce9f_221324cuda3std6ranges3__45__cpo4swapE - _ZN40_INTERNAL_7ec5e430_4_k_cu_4aacce9f_221324cuda3std3__45__cpo4cendE)
_ZN40_INTERNAL_7ec5e430_4_k_cu_4aacce9f_221324cuda3std3__45__cpo4cendE:
	.zero		1
	.type		_ZN40_INTERNAL_7ec5e430_4_k_cu_4aacce9f_221324cuda3std6ranges3__45__cpo4swapE,@object
	.size		_ZN40_INTERNAL_7ec5e430_4_k_cu_4aacce9f_221324cuda3std6ranges3__45__cpo4swapE,(.L_8 - _ZN40_INTERNAL_7ec5e430_4_k_cu_4aacce9f_221324cuda3std6ranges3__45__cpo4swapE)
_ZN40_INTERNAL_7ec5e430_4_k_cu_4aacce9f_221324cuda3std6ranges3__45__cpo4swapE:
	.zero		1
.L_8:


//--------------------- .nv.constant0._ZN7cutlass13device_kernelINS_4gemm6kernel13GemmUniversalIN4cute5tupleIJiiiiEEENS1_10collective13CollectiveMmaINS1_34MainloopSm90TmaGmmaWarpSpecializedILi11ENS5_IJNS4_1CILi1EEENSA_ILi8EEESB_EEENS1_35KernelTmaWarpSpecializedCooperativeEEENS5_IJNSA_ILi256EEENSA_ILi64EEESH_EEEaNS5_IJlSB_lEEEaSJ_NS4_8TiledMMAINS4_8MMA_AtomIJNS4_4SM904GMMA26MMA_64x64x32_S32S8S8_SS_TNEEEENS4_6LayoutINS5_IJNSA_ILi2EEESB_SB_EEENS5_IJSB_NSA_ILi0EEEST_EEEEENS5_IJNS4_10UnderscoreESW_SW_EEEEENS4_23SM90_TMA_LOAD_MULTICASTENS4_14ComposedLayoutINS4_7SwizzleILi2ELi4ELi3EEENS4_18smem_ptr_flag_bitsILi8EEENSQ_INS5_IJSC_SH_EEENS5_IJSH_SB_EEEEEEEvNS4_8identityENS4_13SM90_TMA_LOADES18_vS19_EENS_8epilogue10collective6detail29Sm90TmaWarpSpecializedAdapterINS1D_15DefaultEpilogueIaSJ_SJ_NS1C_6thread17LinearCombinationIaLi1EiiLNS1H_9ScaleType4KindE0ELNS_15FloatRoundStyleE2EaEENS1_15EpilogueDefaultEEEEEvvEEEEvNT_6ParamsE --------------------------
	.section	.nv.constant0._ZN7cutlass13device_kernelINS_4gemm6kernel13GemmUniversalIN4cute5tupleIJiiiiEEENS1_10collective13CollectiveMmaINS1_34MainloopSm90TmaGmmaWarpSpecializedILi11ENS5_IJNS4_1CILi1EEENSA_ILi8EEESB_EEENS1_35KernelTmaWarpSpecializedCooperativeEEENS5_IJNSA_ILi256EEENSA_ILi64EEESH_EEEaNS5_IJlSB_lEEEaSJ_NS4_8TiledMMAINS4_8MMA_AtomIJNS4_4SM904GMMA26MMA_64x64x32_S32S8S8_SS_TNEEEENS4_6LayoutINS5_IJNSA_ILi2EEESB_SB_EEENS5_IJSB_NSA_ILi0EEEST_EEEEENS5_IJNS4_10UnderscoreESW_SW_EEEEENS4_23SM90_TMA_LOAD_MULTICASTENS4_14ComposedLayoutINS4_7SwizzleILi2ELi4ELi3EEENS4_18smem_ptr_flag_bitsILi8EEENSQ_INS5_IJSC_SH_EEENS5_IJSH_SB_EEEEEEEvNS4_8identityENS4_13SM90_TMA_LOADES18_vS19_EENS_8epilogue10collective6detail29Sm90TmaWarpSpecializedAdapterINS1D_15DefaultEpilogueIaSJ_SJ_NS1C_6thread17LinearCombinationIaLi1EiiLNS1H_9ScaleType4KindE0ELNS_15FloatRoundStyleE2EaEENS1_15EpilogueDefaultEEEEEvvEEEEvNT_6ParamsE,"a",@progbits
	.sectionflags	@""
	.align	4
.nv.constant0._ZN7cutlass13device_kernelINS_4gemm6kernel13GemmUniversalIN4cute5tupleIJiiiiEEENS1_10collective13CollectiveMmaINS1_34MainloopSm90TmaGmmaWarpSpecializedILi11ENS5_IJNS4_1CILi1EEENSA_ILi8EEESB_EEENS1_35KernelTmaWarpSpecializedCooperativeEEENS5_IJNSA_ILi256EEENSA_ILi64EEESH_EEEaNS5_IJlSB_lEEEaSJ_NS4_8TiledMMAINS4_8MMA_AtomIJNS4_4SM904GMMA26MMA_64x64x32_S32S8S8_SS_TNEEEENS4_6LayoutINS5_IJNSA_ILi2EEESB_SB_EEENS5_IJSB_NSA_ILi0EEEST_EEEEENS5_IJNS4_10UnderscoreESW_SW_EEEEENS4_23SM90_TMA_LOAD_MULTICASTENS4_14ComposedLayoutINS4_7SwizzleILi2ELi4ELi3EEENS4_18smem_ptr_flag_bitsILi8EEENSQ_INS5_IJSC_SH_EEENS5_IJSH_SB_EEEEEEEvNS4_8identityENS4_13SM90_TMA_LOADES18_vS19_EENS_8epilogue10collective6detail29Sm90TmaWarpSpecializedAdapterINS1D_15DefaultEpilogueIaSJ_SJ_NS1C_6thread17LinearCombinationIaLi1EiiLNS1H_9ScaleType4KindE0ELNS_15FloatRoundStyleE2EaEENS1_15EpilogueDefaultEEEEEvvEEEEvNT_6ParamsE:
	.zero		1664


//--------------------- SYMBOLS --------------------------

	.type		.nv.reservedSmem.offset0,@object
	.size		.nv.reservedSmem.offset0,0x4
	.type		__assertfail,@function
